//
// Generated by NVIDIA NVVM Compiler
//
// Compiler Build ID: CL-36424714
// Cuda compilation tools, release 13.0, V13.0.88
// Based on NVVM 20.0.0
//

.version 9.0
.target sm_100
.address_size 64

	// .globl	_Z4initPd
.extern .func  (.param .b32 func_retval0) vprintf
(
	.param .b64 vprintf_param_0,
	.param .b64 vprintf_param_1
)
;
.global .align 4 .b8 precalc_xorwow_matrix[102400];
.global .align 4 .b8 precalc_xorwow_offset_matrix[102400];
.global .align 4 .b8 mrg32k3aM1[2304];
.global .align 4 .b8 mrg32k3aM2[2304];
.global .align 4 .b8 mrg32k3aM1SubSeq[2016];
.global .align 4 .b8 mrg32k3aM2SubSeq[2016];
.global .align 4 .b8 mrg32k3aM1Seq[2304];
.global .align 4 .b8 mrg32k3aM2Seq[2304];
.const .align 8 .b8 __cr_lgamma_table[72];
.global .align 1 .b8 $str[24] = {99, 97, 108, 99, 95, 108, 111, 115, 115, 32, 90, 58, 32, 37, 100, 32, 32, 32, 32, 37, 108, 102, 10};
.global .align 1 .b8 $str$1[23] = {73, 110, 100, 101, 120, 58, 32, 87, 49, 58, 32, 37, 100, 44, 32, 87, 50, 58, 32, 37, 100, 10};
.global .align 1 .b8 $str$2[21] = {99, 97, 108, 99, 95, 108, 111, 115, 115, 32, 108, 111, 115, 115, 58, 32, 37, 108, 102, 10};
.global .align 1 .b8 $str$3[14] = {84, 101, 109, 112, 58, 32, 37, 46, 49, 50, 108, 102, 10};

.visible .entry _Z4initPd(
	.param .u64 .ptr .align 1 _Z4initPd_param_0
)
{
	.local .align 8 .b8 	__local_depot0[48];
	.reg .b64 	%SP;
	.reg .b64 	%SPL;
	.reg .pred 	%p<125>;
	.reg .b32 	%r<2372>;
	.reg .b32 	%f<3>;
	.reg .b64 	%rd<48>;
	.reg .b64 	%fd<2>;

	mov.u64 	%SPL, __local_depot0;
	ld.param.u64 	%rd18, [_Z4initPd_param_0];
	add.u64 	%rd1, %SPL, 0;
	mov.u32 	%r1, %tid.x;
	mov.u32 	%r1077, %tid.y;
	// begin inline asm
	mov.u64 	%rd19, %clock64;
	// end inline asm
	cvt.u64.u32 	%rd47, %r1077;
	cvt.u32.u64 	%r1078, %rd19;
	xor.b32  	%r1079, %r1078, -1429050551;
	mul.lo.s32 	%r1080, %r1079, 1099087573;
	{ .reg .b32 tmp; mov.b64 {tmp, %r1081}, %rd19; }
	xor.b32  	%r1082, %r1081, -136515619;
	mul.lo.s32 	%r1083, %r1082, -1703105765;
	add.s32 	%r1084, %r1080, %r1083;
	add.s32 	%r2, %r1084, 6615241;
	add.s32 	%r2108, %r1080, 123456789;
	st.local.v2.u32 	[%rd1], {%r2, %r2108};
	xor.b32  	%r1085, %r1080, 362436069;
	add.s32 	%r1086, %r1083, 521288629;
	st.local.v2.u32 	[%rd1+8], {%r1085, %r1086};
	xor.b32  	%r1087, %r1083, 88675123;
	add.s32 	%r2104, %r1080, 5783321;
	st.local.v2.u32 	[%rd1+16], {%r1087, %r2104};
	setp.eq.s32 	%p1, %r1, 0;
	@%p1 bra 	$L__BB0_115;
	cvt.u64.u32 	%rd46, %r1;
	mov.b32 	%r1808, 0;
$L__BB0_2:
	mov.u64 	%rd4, %rd46;
	and.b64  	%rd5, %rd4, 3;
	setp.eq.s64 	%p2, %rd5, 0;
	@%p2 bra 	$L__BB0_114;
	mul.wide.u32 	%rd21, %r1808, 3200;
	mov.u64 	%rd22, precalc_xorwow_matrix;
	add.s64 	%rd6, %rd22, %rd21;
	mov.b32 	%r2104, 0;
	mov.u32 	%r1824, %r2104;
	mov.u32 	%r1825, %r2104;
	mov.u32 	%r1826, %r2104;
	mov.u32 	%r2108, %r2104;
	mov.u32 	%r1816, %r2104;
$L__BB0_4:
	mul.wide.u32 	%rd23, %r1816, 4;
	add.s64 	%rd24, %rd1, %rd23;
	ld.local.u32 	%r16, [%rd24+4];
	shl.b32 	%r17, %r1816, 5;
	mov.b32 	%r1822, 0;
$L__BB0_5:
	.pragma "nounroll";
	shr.u32 	%r1091, %r16, %r1822;
	and.b32  	%r1092, %r1091, 1;
	setp.eq.b32 	%p3, %r1092, 1;
	not.pred 	%p4, %p3;
	add.s32 	%r1093, %r17, %r1822;
	mul.lo.s32 	%r1094, %r1093, 5;
	mul.wide.u32 	%rd25, %r1094, 4;
	add.s64 	%rd7, %rd6, %rd25;
	@%p4 bra 	$L__BB0_7;
	ld.global.u32 	%r1095, [%rd7];
	xor.b32  	%r2108, %r2108, %r1095;
	ld.global.u32 	%r1096, [%rd7+4];
	xor.b32  	%r1826, %r1826, %r1096;
	ld.global.u32 	%r1097, [%rd7+8];
	xor.b32  	%r1825, %r1825, %r1097;
	ld.global.u32 	%r1098, [%rd7+12];
	xor.b32  	%r1824, %r1824, %r1098;
	ld.global.u32 	%r1099, [%rd7+16];
	xor.b32  	%r2104, %r2104, %r1099;
$L__BB0_7:
	and.b32  	%r1101, %r1091, 2;
	setp.eq.s32 	%p5, %r1101, 0;
	@%p5 bra 	$L__BB0_9;
	ld.global.u32 	%r1102, [%rd7+20];
	xor.b32  	%r2108, %r2108, %r1102;
	ld.global.u32 	%r1103, [%rd7+24];
	xor.b32  	%r1826, %r1826, %r1103;
	ld.global.u32 	%r1104, [%rd7+28];
	xor.b32  	%r1825, %r1825, %r1104;
	ld.global.u32 	%r1105, [%rd7+32];
	xor.b32  	%r1824, %r1824, %r1105;
	ld.global.u32 	%r1106, [%rd7+36];
	xor.b32  	%r2104, %r2104, %r1106;
$L__BB0_9:
	and.b32  	%r1108, %r1091, 4;
	setp.eq.s32 	%p6, %r1108, 0;
	@%p6 bra 	$L__BB0_11;
	ld.global.u32 	%r1109, [%rd7+40];
	xor.b32  	%r2108, %r2108, %r1109;
	ld.global.u32 	%r1110, [%rd7+44];
	xor.b32  	%r1826, %r1826, %r1110;
	ld.global.u32 	%r1111, [%rd7+48];
	xor.b32  	%r1825, %r1825, %r1111;
	ld.global.u32 	%r1112, [%rd7+52];
	xor.b32  	%r1824, %r1824, %r1112;
	ld.global.u32 	%r1113, [%rd7+56];
	xor.b32  	%r2104, %r2104, %r1113;
$L__BB0_11:
	and.b32  	%r1115, %r1091, 8;
	setp.eq.s32 	%p7, %r1115, 0;
	@%p7 bra 	$L__BB0_13;
	ld.global.u32 	%r1116, [%rd7+60];
	xor.b32  	%r2108, %r2108, %r1116;
	ld.global.u32 	%r1117, [%rd7+64];
	xor.b32  	%r1826, %r1826, %r1117;
	ld.global.u32 	%r1118, [%rd7+68];
	xor.b32  	%r1825, %r1825, %r1118;
	ld.global.u32 	%r1119, [%rd7+72];
	xor.b32  	%r1824, %r1824, %r1119;
	ld.global.u32 	%r1120, [%rd7+76];
	xor.b32  	%r2104, %r2104, %r1120;
$L__BB0_13:
	and.b32  	%r1122, %r1091, 16;
	setp.eq.s32 	%p8, %r1122, 0;
	@%p8 bra 	$L__BB0_15;
	ld.global.u32 	%r1123, [%rd7+80];
	xor.b32  	%r2108, %r2108, %r1123;
	ld.global.u32 	%r1124, [%rd7+84];
	xor.b32  	%r1826, %r1826, %r1124;
	ld.global.u32 	%r1125, [%rd7+88];
	xor.b32  	%r1825, %r1825, %r1125;
	ld.global.u32 	%r1126, [%rd7+92];
	xor.b32  	%r1824, %r1824, %r1126;
	ld.global.u32 	%r1127, [%rd7+96];
	xor.b32  	%r2104, %r2104, %r1127;
$L__BB0_15:
	and.b32  	%r1129, %r1091, 32;
	setp.eq.s32 	%p9, %r1129, 0;
	@%p9 bra 	$L__BB0_17;
	ld.global.u32 	%r1130, [%rd7+100];
	xor.b32  	%r2108, %r2108, %r1130;
	ld.global.u32 	%r1131, [%rd7+104];
	xor.b32  	%r1826, %r1826, %r1131;
	ld.global.u32 	%r1132, [%rd7+108];
	xor.b32  	%r1825, %r1825, %r1132;
	ld.global.u32 	%r1133, [%rd7+112];
	xor.b32  	%r1824, %r1824, %r1133;
	ld.global.u32 	%r1134, [%rd7+116];
	xor.b32  	%r2104, %r2104, %r1134;
$L__BB0_17:
	and.b32  	%r1136, %r1091, 64;
	setp.eq.s32 	%p10, %r1136, 0;
	@%p10 bra 	$L__BB0_19;
	ld.global.u32 	%r1137, [%rd7+120];
	xor.b32  	%r2108, %r2108, %r1137;
	ld.global.u32 	%r1138, [%rd7+124];
	xor.b32  	%r1826, %r1826, %r1138;
	ld.global.u32 	%r1139, [%rd7+128];
	xor.b32  	%r1825, %r1825, %r1139;
	ld.global.u32 	%r1140, [%rd7+132];
	xor.b32  	%r1824, %r1824, %r1140;
	ld.global.u32 	%r1141, [%rd7+136];
	xor.b32  	%r2104, %r2104, %r1141;
$L__BB0_19:
	and.b32  	%r1143, %r1091, 128;
	setp.eq.s32 	%p11, %r1143, 0;
	@%p11 bra 	$L__BB0_21;
	ld.global.u32 	%r1144, [%rd7+140];
	xor.b32  	%r2108, %r2108, %r1144;
	ld.global.u32 	%r1145, [%rd7+144];
	xor.b32  	%r1826, %r1826, %r1145;
	ld.global.u32 	%r1146, [%rd7+148];
	xor.b32  	%r1825, %r1825, %r1146;
	ld.global.u32 	%r1147, [%rd7+152];
	xor.b32  	%r1824, %r1824, %r1147;
	ld.global.u32 	%r1148, [%rd7+156];
	xor.b32  	%r2104, %r2104, %r1148;
$L__BB0_21:
	and.b32  	%r1150, %r1091, 256;
	setp.eq.s32 	%p12, %r1150, 0;
	@%p12 bra 	$L__BB0_23;
	ld.global.u32 	%r1151, [%rd7+160];
	xor.b32  	%r2108, %r2108, %r1151;
	ld.global.u32 	%r1152, [%rd7+164];
	xor.b32  	%r1826, %r1826, %r1152;
	ld.global.u32 	%r1153, [%rd7+168];
	xor.b32  	%r1825, %r1825, %r1153;
	ld.global.u32 	%r1154, [%rd7+172];
	xor.b32  	%r1824, %r1824, %r1154;
	ld.global.u32 	%r1155, [%rd7+176];
	xor.b32  	%r2104, %r2104, %r1155;
$L__BB0_23:
	and.b32  	%r1157, %r1091, 512;
	setp.eq.s32 	%p13, %r1157, 0;
	@%p13 bra 	$L__BB0_25;
	ld.global.u32 	%r1158, [%rd7+180];
	xor.b32  	%r2108, %r2108, %r1158;
	ld.global.u32 	%r1159, [%rd7+184];
	xor.b32  	%r1826, %r1826, %r1159;
	ld.global.u32 	%r1160, [%rd7+188];
	xor.b32  	%r1825, %r1825, %r1160;
	ld.global.u32 	%r1161, [%rd7+192];
	xor.b32  	%r1824, %r1824, %r1161;
	ld.global.u32 	%r1162, [%rd7+196];
	xor.b32  	%r2104, %r2104, %r1162;
$L__BB0_25:
	and.b32  	%r1164, %r1091, 1024;
	setp.eq.s32 	%p14, %r1164, 0;
	@%p14 bra 	$L__BB0_27;
	ld.global.u32 	%r1165, [%rd7+200];
	xor.b32  	%r2108, %r2108, %r1165;
	ld.global.u32 	%r1166, [%rd7+204];
	xor.b32  	%r1826, %r1826, %r1166;
	ld.global.u32 	%r1167, [%rd7+208];
	xor.b32  	%r1825, %r1825, %r1167;
	ld.global.u32 	%r1168, [%rd7+212];
	xor.b32  	%r1824, %r1824, %r1168;
	ld.global.u32 	%r1169, [%rd7+216];
	xor.b32  	%r2104, %r2104, %r1169;
$L__BB0_27:
	and.b32  	%r1171, %r1091, 2048;
	setp.eq.s32 	%p15, %r1171, 0;
	@%p15 bra 	$L__BB0_29;
	ld.global.u32 	%r1172, [%rd7+220];
	xor.b32  	%r2108, %r2108, %r1172;
	ld.global.u32 	%r1173, [%rd7+224];
	xor.b32  	%r1826, %r1826, %r1173;
	ld.global.u32 	%r1174, [%rd7+228];
	xor.b32  	%r1825, %r1825, %r1174;
	ld.global.u32 	%r1175, [%rd7+232];
	xor.b32  	%r1824, %r1824, %r1175;
	ld.global.u32 	%r1176, [%rd7+236];
	xor.b32  	%r2104, %r2104, %r1176;
$L__BB0_29:
	and.b32  	%r1178, %r1091, 4096;
	setp.eq.s32 	%p16, %r1178, 0;
	@%p16 bra 	$L__BB0_31;
	ld.global.u32 	%r1179, [%rd7+240];
	xor.b32  	%r2108, %r2108, %r1179;
	ld.global.u32 	%r1180, [%rd7+244];
	xor.b32  	%r1826, %r1826, %r1180;
	ld.global.u32 	%r1181, [%rd7+248];
	xor.b32  	%r1825, %r1825, %r1181;
	ld.global.u32 	%r1182, [%rd7+252];
	xor.b32  	%r1824, %r1824, %r1182;
	ld.global.u32 	%r1183, [%rd7+256];
	xor.b32  	%r2104, %r2104, %r1183;
$L__BB0_31:
	and.b32  	%r1185, %r1091, 8192;
	setp.eq.s32 	%p17, %r1185, 0;
	@%p17 bra 	$L__BB0_33;
	ld.global.u32 	%r1186, [%rd7+260];
	xor.b32  	%r2108, %r2108, %r1186;
	ld.global.u32 	%r1187, [%rd7+264];
	xor.b32  	%r1826, %r1826, %r1187;
	ld.global.u32 	%r1188, [%rd7+268];
	xor.b32  	%r1825, %r1825, %r1188;
	ld.global.u32 	%r1189, [%rd7+272];
	xor.b32  	%r1824, %r1824, %r1189;
	ld.global.u32 	%r1190, [%rd7+276];
	xor.b32  	%r2104, %r2104, %r1190;
$L__BB0_33:
	and.b32  	%r1192, %r1091, 16384;
	setp.eq.s32 	%p18, %r1192, 0;
	@%p18 bra 	$L__BB0_35;
	ld.global.u32 	%r1193, [%rd7+280];
	xor.b32  	%r2108, %r2108, %r1193;
	ld.global.u32 	%r1194, [%rd7+284];
	xor.b32  	%r1826, %r1826, %r1194;
	ld.global.u32 	%r1195, [%rd7+288];
	xor.b32  	%r1825, %r1825, %r1195;
	ld.global.u32 	%r1196, [%rd7+292];
	xor.b32  	%r1824, %r1824, %r1196;
	ld.global.u32 	%r1197, [%rd7+296];
	xor.b32  	%r2104, %r2104, %r1197;
$L__BB0_35:
	and.b32  	%r1199, %r1091, 32768;
	setp.eq.s32 	%p19, %r1199, 0;
	@%p19 bra 	$L__BB0_37;
	ld.global.u32 	%r1200, [%rd7+300];
	xor.b32  	%r2108, %r2108, %r1200;
	ld.global.u32 	%r1201, [%rd7+304];
	xor.b32  	%r1826, %r1826, %r1201;
	ld.global.u32 	%r1202, [%rd7+308];
	xor.b32  	%r1825, %r1825, %r1202;
	ld.global.u32 	%r1203, [%rd7+312];
	xor.b32  	%r1824, %r1824, %r1203;
	ld.global.u32 	%r1204, [%rd7+316];
	xor.b32  	%r2104, %r2104, %r1204;
$L__BB0_37:
	add.s32 	%r1822, %r1822, 16;
	setp.ne.s32 	%p20, %r1822, 32;
	@%p20 bra 	$L__BB0_5;
	mad.lo.s32 	%r1205, %r1816, -31, %r17;
	add.s32 	%r1816, %r1205, 1;
	setp.ne.s32 	%p21, %r1816, 5;
	@%p21 bra 	$L__BB0_4;
	st.local.u32 	[%rd1+4], %r2108;
	st.local.v2.u32 	[%rd1+8], {%r1826, %r1825};
	st.local.v2.u32 	[%rd1+16], {%r1824, %r2104};
	setp.eq.s64 	%p22, %rd5, 1;
	@%p22 bra 	$L__BB0_114;
	mov.b32 	%r2104, 0;
	mov.u32 	%r1916, %r2104;
	mov.u32 	%r1917, %r2104;
	mov.u32 	%r1918, %r2104;
	mov.u32 	%r2108, %r2104;
	mov.u32 	%r1908, %r2104;
$L__BB0_41:
	mul.wide.u32 	%rd26, %r1908, 4;
	add.s64 	%rd27, %rd1, %rd26;
	ld.local.u32 	%r192, [%rd27+4];
	shl.b32 	%r193, %r1908, 5;
	mov.b32 	%r1914, 0;
$L__BB0_42:
	.pragma "nounroll";
	shr.u32 	%r1208, %r192, %r1914;
	and.b32  	%r1209, %r1208, 1;
	setp.eq.b32 	%p23, %r1209, 1;
	not.pred 	%p24, %p23;
	add.s32 	%r1210, %r193, %r1914;
	mul.lo.s32 	%r1211, %r1210, 5;
	mul.wide.u32 	%rd28, %r1211, 4;
	add.s64 	%rd8, %rd6, %rd28;
	@%p24 bra 	$L__BB0_44;
	ld.global.u32 	%r1212, [%rd8];
	xor.b32  	%r2108, %r2108, %r1212;
	ld.global.u32 	%r1213, [%rd8+4];
	xor.b32  	%r1918, %r1918, %r1213;
	ld.global.u32 	%r1214, [%rd8+8];
	xor.b32  	%r1917, %r1917, %r1214;
	ld.global.u32 	%r1215, [%rd8+12];
	xor.b32  	%r1916, %r1916, %r1215;
	ld.global.u32 	%r1216, [%rd8+16];
	xor.b32  	%r2104, %r2104, %r1216;
$L__BB0_44:
	and.b32  	%r1218, %r1208, 2;
	setp.eq.s32 	%p25, %r1218, 0;
	@%p25 bra 	$L__BB0_46;
	ld.global.u32 	%r1219, [%rd8+20];
	xor.b32  	%r2108, %r2108, %r1219;
	ld.global.u32 	%r1220, [%rd8+24];
	xor.b32  	%r1918, %r1918, %r1220;
	ld.global.u32 	%r1221, [%rd8+28];
	xor.b32  	%r1917, %r1917, %r1221;
	ld.global.u32 	%r1222, [%rd8+32];
	xor.b32  	%r1916, %r1916, %r1222;
	ld.global.u32 	%r1223, [%rd8+36];
	xor.b32  	%r2104, %r2104, %r1223;
$L__BB0_46:
	and.b32  	%r1225, %r1208, 4;
	setp.eq.s32 	%p26, %r1225, 0;
	@%p26 bra 	$L__BB0_48;
	ld.global.u32 	%r1226, [%rd8+40];
	xor.b32  	%r2108, %r2108, %r1226;
	ld.global.u32 	%r1227, [%rd8+44];
	xor.b32  	%r1918, %r1918, %r1227;
	ld.global.u32 	%r1228, [%rd8+48];
	xor.b32  	%r1917, %r1917, %r1228;
	ld.global.u32 	%r1229, [%rd8+52];
	xor.b32  	%r1916, %r1916, %r1229;
	ld.global.u32 	%r1230, [%rd8+56];
	xor.b32  	%r2104, %r2104, %r1230;
$L__BB0_48:
	and.b32  	%r1232, %r1208, 8;
	setp.eq.s32 	%p27, %r1232, 0;
	@%p27 bra 	$L__BB0_50;
	ld.global.u32 	%r1233, [%rd8+60];
	xor.b32  	%r2108, %r2108, %r1233;
	ld.global.u32 	%r1234, [%rd8+64];
	xor.b32  	%r1918, %r1918, %r1234;
	ld.global.u32 	%r1235, [%rd8+68];
	xor.b32  	%r1917, %r1917, %r1235;
	ld.global.u32 	%r1236, [%rd8+72];
	xor.b32  	%r1916, %r1916, %r1236;
	ld.global.u32 	%r1237, [%rd8+76];
	xor.b32  	%r2104, %r2104, %r1237;
$L__BB0_50:
	and.b32  	%r1239, %r1208, 16;
	setp.eq.s32 	%p28, %r1239, 0;
	@%p28 bra 	$L__BB0_52;
	ld.global.u32 	%r1240, [%rd8+80];
	xor.b32  	%r2108, %r2108, %r1240;
	ld.global.u32 	%r1241, [%rd8+84];
	xor.b32  	%r1918, %r1918, %r1241;
	ld.global.u32 	%r1242, [%rd8+88];
	xor.b32  	%r1917, %r1917, %r1242;
	ld.global.u32 	%r1243, [%rd8+92];
	xor.b32  	%r1916, %r1916, %r1243;
	ld.global.u32 	%r1244, [%rd8+96];
	xor.b32  	%r2104, %r2104, %r1244;
$L__BB0_52:
	and.b32  	%r1246, %r1208, 32;
	setp.eq.s32 	%p29, %r1246, 0;
	@%p29 bra 	$L__BB0_54;
	ld.global.u32 	%r1247, [%rd8+100];
	xor.b32  	%r2108, %r2108, %r1247;
	ld.global.u32 	%r1248, [%rd8+104];
	xor.b32  	%r1918, %r1918, %r1248;
	ld.global.u32 	%r1249, [%rd8+108];
	xor.b32  	%r1917, %r1917, %r1249;
	ld.global.u32 	%r1250, [%rd8+112];
	xor.b32  	%r1916, %r1916, %r1250;
	ld.global.u32 	%r1251, [%rd8+116];
	xor.b32  	%r2104, %r2104, %r1251;
$L__BB0_54:
	and.b32  	%r1253, %r1208, 64;
	setp.eq.s32 	%p30, %r1253, 0;
	@%p30 bra 	$L__BB0_56;
	ld.global.u32 	%r1254, [%rd8+120];
	xor.b32  	%r2108, %r2108, %r1254;
	ld.global.u32 	%r1255, [%rd8+124];
	xor.b32  	%r1918, %r1918, %r1255;
	ld.global.u32 	%r1256, [%rd8+128];
	xor.b32  	%r1917, %r1917, %r1256;
	ld.global.u32 	%r1257, [%rd8+132];
	xor.b32  	%r1916, %r1916, %r1257;
	ld.global.u32 	%r1258, [%rd8+136];
	xor.b32  	%r2104, %r2104, %r1258;
$L__BB0_56:
	and.b32  	%r1260, %r1208, 128;
	setp.eq.s32 	%p31, %r1260, 0;
	@%p31 bra 	$L__BB0_58;
	ld.global.u32 	%r1261, [%rd8+140];
	xor.b32  	%r2108, %r2108, %r1261;
	ld.global.u32 	%r1262, [%rd8+144];
	xor.b32  	%r1918, %r1918, %r1262;
	ld.global.u32 	%r1263, [%rd8+148];
	xor.b32  	%r1917, %r1917, %r1263;
	ld.global.u32 	%r1264, [%rd8+152];
	xor.b32  	%r1916, %r1916, %r1264;
	ld.global.u32 	%r1265, [%rd8+156];
	xor.b32  	%r2104, %r2104, %r1265;
$L__BB0_58:
	and.b32  	%r1267, %r1208, 256;
	setp.eq.s32 	%p32, %r1267, 0;
	@%p32 bra 	$L__BB0_60;
	ld.global.u32 	%r1268, [%rd8+160];
	xor.b32  	%r2108, %r2108, %r1268;
	ld.global.u32 	%r1269, [%rd8+164];
	xor.b32  	%r1918, %r1918, %r1269;
	ld.global.u32 	%r1270, [%rd8+168];
	xor.b32  	%r1917, %r1917, %r1270;
	ld.global.u32 	%r1271, [%rd8+172];
	xor.b32  	%r1916, %r1916, %r1271;
	ld.global.u32 	%r1272, [%rd8+176];
	xor.b32  	%r2104, %r2104, %r1272;
$L__BB0_60:
	and.b32  	%r1274, %r1208, 512;
	setp.eq.s32 	%p33, %r1274, 0;
	@%p33 bra 	$L__BB0_62;
	ld.global.u32 	%r1275, [%rd8+180];
	xor.b32  	%r2108, %r2108, %r1275;
	ld.global.u32 	%r1276, [%rd8+184];
	xor.b32  	%r1918, %r1918, %r1276;
	ld.global.u32 	%r1277, [%rd8+188];
	xor.b32  	%r1917, %r1917, %r1277;
	ld.global.u32 	%r1278, [%rd8+192];
	xor.b32  	%r1916, %r1916, %r1278;
	ld.global.u32 	%r1279, [%rd8+196];
	xor.b32  	%r2104, %r2104, %r1279;
$L__BB0_62:
	and.b32  	%r1281, %r1208, 1024;
	setp.eq.s32 	%p34, %r1281, 0;
	@%p34 bra 	$L__BB0_64;
	ld.global.u32 	%r1282, [%rd8+200];
	xor.b32  	%r2108, %r2108, %r1282;
	ld.global.u32 	%r1283, [%rd8+204];
	xor.b32  	%r1918, %r1918, %r1283;
	ld.global.u32 	%r1284, [%rd8+208];
	xor.b32  	%r1917, %r1917, %r1284;
	ld.global.u32 	%r1285, [%rd8+212];
	xor.b32  	%r1916, %r1916, %r1285;
	ld.global.u32 	%r1286, [%rd8+216];
	xor.b32  	%r2104, %r2104, %r1286;
$L__BB0_64:
	and.b32  	%r1288, %r1208, 2048;
	setp.eq.s32 	%p35, %r1288, 0;
	@%p35 bra 	$L__BB0_66;
	ld.global.u32 	%r1289, [%rd8+220];
	xor.b32  	%r2108, %r2108, %r1289;
	ld.global.u32 	%r1290, [%rd8+224];
	xor.b32  	%r1918, %r1918, %r1290;
	ld.global.u32 	%r1291, [%rd8+228];
	xor.b32  	%r1917, %r1917, %r1291;
	ld.global.u32 	%r1292, [%rd8+232];
	xor.b32  	%r1916, %r1916, %r1292;
	ld.global.u32 	%r1293, [%rd8+236];
	xor.b32  	%r2104, %r2104, %r1293;
$L__BB0_66:
	and.b32  	%r1295, %r1208, 4096;
	setp.eq.s32 	%p36, %r1295, 0;
	@%p36 bra 	$L__BB0_68;
	ld.global.u32 	%r1296, [%rd8+240];
	xor.b32  	%r2108, %r2108, %r1296;
	ld.global.u32 	%r1297, [%rd8+244];
	xor.b32  	%r1918, %r1918, %r1297;
	ld.global.u32 	%r1298, [%rd8+248];
	xor.b32  	%r1917, %r1917, %r1298;
	ld.global.u32 	%r1299, [%rd8+252];
	xor.b32  	%r1916, %r1916, %r1299;
	ld.global.u32 	%r1300, [%rd8+256];
	xor.b32  	%r2104, %r2104, %r1300;
$L__BB0_68:
	and.b32  	%r1302, %r1208, 8192;
	setp.eq.s32 	%p37, %r1302, 0;
	@%p37 bra 	$L__BB0_70;
	ld.global.u32 	%r1303, [%rd8+260];
	xor.b32  	%r2108, %r2108, %r1303;
	ld.global.u32 	%r1304, [%rd8+264];
	xor.b32  	%r1918, %r1918, %r1304;
	ld.global.u32 	%r1305, [%rd8+268];
	xor.b32  	%r1917, %r1917, %r1305;
	ld.global.u32 	%r1306, [%rd8+272];
	xor.b32  	%r1916, %r1916, %r1306;
	ld.global.u32 	%r1307, [%rd8+276];
	xor.b32  	%r2104, %r2104, %r1307;
$L__BB0_70:
	and.b32  	%r1309, %r1208, 16384;
	setp.eq.s32 	%p38, %r1309, 0;
	@%p38 bra 	$L__BB0_72;
	ld.global.u32 	%r1310, [%rd8+280];
	xor.b32  	%r2108, %r2108, %r1310;
	ld.global.u32 	%r1311, [%rd8+284];
	xor.b32  	%r1918, %r1918, %r1311;
	ld.global.u32 	%r1312, [%rd8+288];
	xor.b32  	%r1917, %r1917, %r1312;
	ld.global.u32 	%r1313, [%rd8+292];
	xor.b32  	%r1916, %r1916, %r1313;
	ld.global.u32 	%r1314, [%rd8+296];
	xor.b32  	%r2104, %r2104, %r1314;
$L__BB0_72:
	and.b32  	%r1316, %r1208, 32768;
	setp.eq.s32 	%p39, %r1316, 0;
	@%p39 bra 	$L__BB0_74;
	ld.global.u32 	%r1317, [%rd8+300];
	xor.b32  	%r2108, %r2108, %r1317;
	ld.global.u32 	%r1318, [%rd8+304];
	xor.b32  	%r1918, %r1918, %r1318;
	ld.global.u32 	%r1319, [%rd8+308];
	xor.b32  	%r1917, %r1917, %r1319;
	ld.global.u32 	%r1320, [%rd8+312];
	xor.b32  	%r1916, %r1916, %r1320;
	ld.global.u32 	%r1321, [%rd8+316];
	xor.b32  	%r2104, %r2104, %r1321;
$L__BB0_74:
	add.s32 	%r1914, %r1914, 16;
	setp.ne.s32 	%p40, %r1914, 32;
	@%p40 bra 	$L__BB0_42;
	mad.lo.s32 	%r1322, %r1908, -31, %r193;
	add.s32 	%r1908, %r1322, 1;
	setp.ne.s32 	%p41, %r1908, 5;
	@%p41 bra 	$L__BB0_41;
	st.local.u32 	[%rd1+4], %r2108;
	st.local.v2.u32 	[%rd1+8], {%r1918, %r1917};
	st.local.v2.u32 	[%rd1+16], {%r1916, %r2104};
	setp.ne.s64 	%p42, %rd5, 3;
	@%p42 bra 	$L__BB0_114;
	mov.b32 	%r2104, 0;
	mov.u32 	%r2008, %r2104;
	mov.u32 	%r2009, %r2104;
	mov.u32 	%r2010, %r2104;
	mov.u32 	%r2108, %r2104;
	mov.u32 	%r2000, %r2104;
$L__BB0_78:
	mul.wide.u32 	%rd29, %r2000, 4;
	add.s64 	%rd30, %rd1, %rd29;
	ld.local.u32 	%r368, [%rd30+4];
	shl.b32 	%r369, %r2000, 5;
	mov.b32 	%r2006, 0;
$L__BB0_79:
	.pragma "nounroll";
	shr.u32 	%r1325, %r368, %r2006;
	and.b32  	%r1326, %r1325, 1;
	setp.eq.b32 	%p43, %r1326, 1;
	not.pred 	%p44, %p43;
	add.s32 	%r1327, %r369, %r2006;
	mul.lo.s32 	%r1328, %r1327, 5;
	mul.wide.u32 	%rd31, %r1328, 4;
	add.s64 	%rd9, %rd6, %rd31;
	@%p44 bra 	$L__BB0_81;
	ld.global.u32 	%r1329, [%rd9];
	xor.b32  	%r2108, %r2108, %r1329;
	ld.global.u32 	%r1330, [%rd9+4];
	xor.b32  	%r2010, %r2010, %r1330;
	ld.global.u32 	%r1331, [%rd9+8];
	xor.b32  	%r2009, %r2009, %r1331;
	ld.global.u32 	%r1332, [%rd9+12];
	xor.b32  	%r2008, %r2008, %r1332;
	ld.global.u32 	%r1333, [%rd9+16];
	xor.b32  	%r2104, %r2104, %r1333;
$L__BB0_81:
	and.b32  	%r1335, %r1325, 2;
	setp.eq.s32 	%p45, %r1335, 0;
	@%p45 bra 	$L__BB0_83;
	ld.global.u32 	%r1336, [%rd9+20];
	xor.b32  	%r2108, %r2108, %r1336;
	ld.global.u32 	%r1337, [%rd9+24];
	xor.b32  	%r2010, %r2010, %r1337;
	ld.global.u32 	%r1338, [%rd9+28];
	xor.b32  	%r2009, %r2009, %r1338;
	ld.global.u32 	%r1339, [%rd9+32];
	xor.b32  	%r2008, %r2008, %r1339;
	ld.global.u32 	%r1340, [%rd9+36];
	xor.b32  	%r2104, %r2104, %r1340;
$L__BB0_83:
	and.b32  	%r1342, %r1325, 4;
	setp.eq.s32 	%p46, %r1342, 0;
	@%p46 bra 	$L__BB0_85;
	ld.global.u32 	%r1343, [%rd9+40];
	xor.b32  	%r2108, %r2108, %r1343;
	ld.global.u32 	%r1344, [%rd9+44];
	xor.b32  	%r2010, %r2010, %r1344;
	ld.global.u32 	%r1345, [%rd9+48];
	xor.b32  	%r2009, %r2009, %r1345;
	ld.global.u32 	%r1346, [%rd9+52];
	xor.b32  	%r2008, %r2008, %r1346;
	ld.global.u32 	%r1347, [%rd9+56];
	xor.b32  	%r2104, %r2104, %r1347;
$L__BB0_85:
	and.b32  	%r1349, %r1325, 8;
	setp.eq.s32 	%p47, %r1349, 0;
	@%p47 bra 	$L__BB0_87;
	ld.global.u32 	%r1350, [%rd9+60];
	xor.b32  	%r2108, %r2108, %r1350;
	ld.global.u32 	%r1351, [%rd9+64];
	xor.b32  	%r2010, %r2010, %r1351;
	ld.global.u32 	%r1352, [%rd9+68];
	xor.b32  	%r2009, %r2009, %r1352;
	ld.global.u32 	%r1353, [%rd9+72];
	xor.b32  	%r2008, %r2008, %r1353;
	ld.global.u32 	%r1354, [%rd9+76];
	xor.b32  	%r2104, %r2104, %r1354;
$L__BB0_87:
	and.b32  	%r1356, %r1325, 16;
	setp.eq.s32 	%p48, %r1356, 0;
	@%p48 bra 	$L__BB0_89;
	ld.global.u32 	%r1357, [%rd9+80];
	xor.b32  	%r2108, %r2108, %r1357;
	ld.global.u32 	%r1358, [%rd9+84];
	xor.b32  	%r2010, %r2010, %r1358;
	ld.global.u32 	%r1359, [%rd9+88];
	xor.b32  	%r2009, %r2009, %r1359;
	ld.global.u32 	%r1360, [%rd9+92];
	xor.b32  	%r2008, %r2008, %r1360;
	ld.global.u32 	%r1361, [%rd9+96];
	xor.b32  	%r2104, %r2104, %r1361;
$L__BB0_89:
	and.b32  	%r1363, %r1325, 32;
	setp.eq.s32 	%p49, %r1363, 0;
	@%p49 bra 	$L__BB0_91;
	ld.global.u32 	%r1364, [%rd9+100];
	xor.b32  	%r2108, %r2108, %r1364;
	ld.global.u32 	%r1365, [%rd9+104];
	xor.b32  	%r2010, %r2010, %r1365;
	ld.global.u32 	%r1366, [%rd9+108];
	xor.b32  	%r2009, %r2009, %r1366;
	ld.global.u32 	%r1367, [%rd9+112];
	xor.b32  	%r2008, %r2008, %r1367;
	ld.global.u32 	%r1368, [%rd9+116];
	xor.b32  	%r2104, %r2104, %r1368;
$L__BB0_91:
	and.b32  	%r1370, %r1325, 64;
	setp.eq.s32 	%p50, %r1370, 0;
	@%p50 bra 	$L__BB0_93;
	ld.global.u32 	%r1371, [%rd9+120];
	xor.b32  	%r2108, %r2108, %r1371;
	ld.global.u32 	%r1372, [%rd9+124];
	xor.b32  	%r2010, %r2010, %r1372;
	ld.global.u32 	%r1373, [%rd9+128];
	xor.b32  	%r2009, %r2009, %r1373;
	ld.global.u32 	%r1374, [%rd9+132];
	xor.b32  	%r2008, %r2008, %r1374;
	ld.global.u32 	%r1375, [%rd9+136];
	xor.b32  	%r2104, %r2104, %r1375;
$L__BB0_93:
	and.b32  	%r1377, %r1325, 128;
	setp.eq.s32 	%p51, %r1377, 0;
	@%p51 bra 	$L__BB0_95;
	ld.global.u32 	%r1378, [%rd9+140];
	xor.b32  	%r2108, %r2108, %r1378;
	ld.global.u32 	%r1379, [%rd9+144];
	xor.b32  	%r2010, %r2010, %r1379;
	ld.global.u32 	%r1380, [%rd9+148];
	xor.b32  	%r2009, %r2009, %r1380;
	ld.global.u32 	%r1381, [%rd9+152];
	xor.b32  	%r2008, %r2008, %r1381;
	ld.global.u32 	%r1382, [%rd9+156];
	xor.b32  	%r2104, %r2104, %r1382;
$L__BB0_95:
	and.b32  	%r1384, %r1325, 256;
	setp.eq.s32 	%p52, %r1384, 0;
	@%p52 bra 	$L__BB0_97;
	ld.global.u32 	%r1385, [%rd9+160];
	xor.b32  	%r2108, %r2108, %r1385;
	ld.global.u32 	%r1386, [%rd9+164];
	xor.b32  	%r2010, %r2010, %r1386;
	ld.global.u32 	%r1387, [%rd9+168];
	xor.b32  	%r2009, %r2009, %r1387;
	ld.global.u32 	%r1388, [%rd9+172];
	xor.b32  	%r2008, %r2008, %r1388;
	ld.global.u32 	%r1389, [%rd9+176];
	xor.b32  	%r2104, %r2104, %r1389;
$L__BB0_97:
	and.b32  	%r1391, %r1325, 512;
	setp.eq.s32 	%p53, %r1391, 0;
	@%p53 bra 	$L__BB0_99;
	ld.global.u32 	%r1392, [%rd9+180];
	xor.b32  	%r2108, %r2108, %r1392;
	ld.global.u32 	%r1393, [%rd9+184];
	xor.b32  	%r2010, %r2010, %r1393;
	ld.global.u32 	%r1394, [%rd9+188];
	xor.b32  	%r2009, %r2009, %r1394;
	ld.global.u32 	%r1395, [%rd9+192];
	xor.b32  	%r2008, %r2008, %r1395;
	ld.global.u32 	%r1396, [%rd9+196];
	xor.b32  	%r2104, %r2104, %r1396;
$L__BB0_99:
	and.b32  	%r1398, %r1325, 1024;
	setp.eq.s32 	%p54, %r1398, 0;
	@%p54 bra 	$L__BB0_101;
	ld.global.u32 	%r1399, [%rd9+200];
	xor.b32  	%r2108, %r2108, %r1399;
	ld.global.u32 	%r1400, [%rd9+204];
	xor.b32  	%r2010, %r2010, %r1400;
	ld.global.u32 	%r1401, [%rd9+208];
	xor.b32  	%r2009, %r2009, %r1401;
	ld.global.u32 	%r1402, [%rd9+212];
	xor.b32  	%r2008, %r2008, %r1402;
	ld.global.u32 	%r1403, [%rd9+216];
	xor.b32  	%r2104, %r2104, %r1403;
$L__BB0_101:
	and.b32  	%r1405, %r1325, 2048;
	setp.eq.s32 	%p55, %r1405, 0;
	@%p55 bra 	$L__BB0_103;
	ld.global.u32 	%r1406, [%rd9+220];
	xor.b32  	%r2108, %r2108, %r1406;
	ld.global.u32 	%r1407, [%rd9+224];
	xor.b32  	%r2010, %r2010, %r1407;
	ld.global.u32 	%r1408, [%rd9+228];
	xor.b32  	%r2009, %r2009, %r1408;
	ld.global.u32 	%r1409, [%rd9+232];
	xor.b32  	%r2008, %r2008, %r1409;
	ld.global.u32 	%r1410, [%rd9+236];
	xor.b32  	%r2104, %r2104, %r1410;
$L__BB0_103:
	and.b32  	%r1412, %r1325, 4096;
	setp.eq.s32 	%p56, %r1412, 0;
	@%p56 bra 	$L__BB0_105;
	ld.global.u32 	%r1413, [%rd9+240];
	xor.b32  	%r2108, %r2108, %r1413;
	ld.global.u32 	%r1414, [%rd9+244];
	xor.b32  	%r2010, %r2010, %r1414;
	ld.global.u32 	%r1415, [%rd9+248];
	xor.b32  	%r2009, %r2009, %r1415;
	ld.global.u32 	%r1416, [%rd9+252];
	xor.b32  	%r2008, %r2008, %r1416;
	ld.global.u32 	%r1417, [%rd9+256];
	xor.b32  	%r2104, %r2104, %r1417;
$L__BB0_105:
	and.b32  	%r1419, %r1325, 8192;
	setp.eq.s32 	%p57, %r1419, 0;
	@%p57 bra 	$L__BB0_107;
	ld.global.u32 	%r1420, [%rd9+260];
	xor.b32  	%r2108, %r2108, %r1420;
	ld.global.u32 	%r1421, [%rd9+264];
	xor.b32  	%r2010, %r2010, %r1421;
	ld.global.u32 	%r1422, [%rd9+268];
	xor.b32  	%r2009, %r2009, %r1422;
	ld.global.u32 	%r1423, [%rd9+272];
	xor.b32  	%r2008, %r2008, %r1423;
	ld.global.u32 	%r1424, [%rd9+276];
	xor.b32  	%r2104, %r2104, %r1424;
$L__BB0_107:
	and.b32  	%r1426, %r1325, 16384;
	setp.eq.s32 	%p58, %r1426, 0;
	@%p58 bra 	$L__BB0_109;
	ld.global.u32 	%r1427, [%rd9+280];
	xor.b32  	%r2108, %r2108, %r1427;
	ld.global.u32 	%r1428, [%rd9+284];
	xor.b32  	%r2010, %r2010, %r1428;
	ld.global.u32 	%r1429, [%rd9+288];
	xor.b32  	%r2009, %r2009, %r1429;
	ld.global.u32 	%r1430, [%rd9+292];
	xor.b32  	%r2008, %r2008, %r1430;
	ld.global.u32 	%r1431, [%rd9+296];
	xor.b32  	%r2104, %r2104, %r1431;
$L__BB0_109:
	and.b32  	%r1433, %r1325, 32768;
	setp.eq.s32 	%p59, %r1433, 0;
	@%p59 bra 	$L__BB0_111;
	ld.global.u32 	%r1434, [%rd9+300];
	xor.b32  	%r2108, %r2108, %r1434;
	ld.global.u32 	%r1435, [%rd9+304];
	xor.b32  	%r2010, %r2010, %r1435;
	ld.global.u32 	%r1436, [%rd9+308];
	xor.b32  	%r2009, %r2009, %r1436;
	ld.global.u32 	%r1437, [%rd9+312];
	xor.b32  	%r2008, %r2008, %r1437;
	ld.global.u32 	%r1438, [%rd9+316];
	xor.b32  	%r2104, %r2104, %r1438;
$L__BB0_111:
	add.s32 	%r2006, %r2006, 16;
	setp.ne.s32 	%p60, %r2006, 32;
	@%p60 bra 	$L__BB0_79;
	mad.lo.s32 	%r1439, %r2000, -31, %r369;
	add.s32 	%r2000, %r1439, 1;
	setp.ne.s32 	%p61, %r2000, 5;
	@%p61 bra 	$L__BB0_78;
	st.local.u32 	[%rd1+4], %r2108;
	st.local.v2.u32 	[%rd1+8], {%r2010, %r2009};
	st.local.v2.u32 	[%rd1+16], {%r2008, %r2104};
$L__BB0_114:
	shr.u64 	%rd46, %rd4, 2;
	add.s32 	%r1808, %r1808, 1;
	setp.lt.u64 	%p62, %rd4, 4;
	@%p62 bra 	$L__BB0_115;
	bra.uni 	$L__BB0_2;
$L__BB0_115:
	cvt.u32.u64 	%r1440, %rd47;
	setp.eq.s32 	%p63, %r1440, 0;
	@%p63 bra 	$L__BB0_230;
	mov.b32 	%r2091, 0;
	mov.u64 	%rd33, precalc_xorwow_offset_matrix;
$L__BB0_117:
	mov.u64 	%rd11, %rd47;
	and.b64  	%rd12, %rd11, 3;
	setp.eq.s64 	%p64, %rd12, 0;
	@%p64 bra 	$L__BB0_229;
	mul.wide.u32 	%rd32, %r2091, 3200;
	add.s64 	%rd13, %rd33, %rd32;
	mov.b32 	%r2104, 0;
	mov.u32 	%r2105, %r2104;
	mov.u32 	%r2106, %r2104;
	mov.u32 	%r2107, %r2104;
	mov.u32 	%r2108, %r2104;
	mov.u32 	%r2097, %r2104;
$L__BB0_119:
	mul.wide.u32 	%rd34, %r2097, 4;
	add.s64 	%rd35, %rd1, %rd34;
	ld.local.u32 	%r550, [%rd35+4];
	shl.b32 	%r551, %r2097, 5;
	mov.b32 	%r2103, 0;
$L__BB0_120:
	.pragma "nounroll";
	shr.u32 	%r1444, %r550, %r2103;
	and.b32  	%r1445, %r1444, 1;
	setp.eq.b32 	%p65, %r1445, 1;
	not.pred 	%p66, %p65;
	add.s32 	%r1446, %r551, %r2103;
	mul.lo.s32 	%r1447, %r1446, 5;
	mul.wide.u32 	%rd36, %r1447, 4;
	add.s64 	%rd14, %rd13, %rd36;
	@%p66 bra 	$L__BB0_122;
	ld.global.u32 	%r1448, [%rd14];
	xor.b32  	%r2108, %r2108, %r1448;
	ld.global.u32 	%r1449, [%rd14+4];
	xor.b32  	%r2107, %r2107, %r1449;
	ld.global.u32 	%r1450, [%rd14+8];
	xor.b32  	%r2106, %r2106, %r1450;
	ld.global.u32 	%r1451, [%rd14+12];
	xor.b32  	%r2105, %r2105, %r1451;
	ld.global.u32 	%r1452, [%rd14+16];
	xor.b32  	%r2104, %r2104, %r1452;
$L__BB0_122:
	and.b32  	%r1454, %r1444, 2;
	setp.eq.s32 	%p67, %r1454, 0;
	@%p67 bra 	$L__BB0_124;
	ld.global.u32 	%r1455, [%rd14+20];
	xor.b32  	%r2108, %r2108, %r1455;
	ld.global.u32 	%r1456, [%rd14+24];
	xor.b32  	%r2107, %r2107, %r1456;
	ld.global.u32 	%r1457, [%rd14+28];
	xor.b32  	%r2106, %r2106, %r1457;
	ld.global.u32 	%r1458, [%rd14+32];
	xor.b32  	%r2105, %r2105, %r1458;
	ld.global.u32 	%r1459, [%rd14+36];
	xor.b32  	%r2104, %r2104, %r1459;
$L__BB0_124:
	and.b32  	%r1461, %r1444, 4;
	setp.eq.s32 	%p68, %r1461, 0;
	@%p68 bra 	$L__BB0_126;
	ld.global.u32 	%r1462, [%rd14+40];
	xor.b32  	%r2108, %r2108, %r1462;
	ld.global.u32 	%r1463, [%rd14+44];
	xor.b32  	%r2107, %r2107, %r1463;
	ld.global.u32 	%r1464, [%rd14+48];
	xor.b32  	%r2106, %r2106, %r1464;
	ld.global.u32 	%r1465, [%rd14+52];
	xor.b32  	%r2105, %r2105, %r1465;
	ld.global.u32 	%r1466, [%rd14+56];
	xor.b32  	%r2104, %r2104, %r1466;
$L__BB0_126:
	and.b32  	%r1468, %r1444, 8;
	setp.eq.s32 	%p69, %r1468, 0;
	@%p69 bra 	$L__BB0_128;
	ld.global.u32 	%r1469, [%rd14+60];
	xor.b32  	%r2108, %r2108, %r1469;
	ld.global.u32 	%r1470, [%rd14+64];
	xor.b32  	%r2107, %r2107, %r1470;
	ld.global.u32 	%r1471, [%rd14+68];
	xor.b32  	%r2106, %r2106, %r1471;
	ld.global.u32 	%r1472, [%rd14+72];
	xor.b32  	%r2105, %r2105, %r1472;
	ld.global.u32 	%r1473, [%rd14+76];
	xor.b32  	%r2104, %r2104, %r1473;
$L__BB0_128:
	and.b32  	%r1475, %r1444, 16;
	setp.eq.s32 	%p70, %r1475, 0;
	@%p70 bra 	$L__BB0_130;
	ld.global.u32 	%r1476, [%rd14+80];
	xor.b32  	%r2108, %r2108, %r1476;
	ld.global.u32 	%r1477, [%rd14+84];
	xor.b32  	%r2107, %r2107, %r1477;
	ld.global.u32 	%r1478, [%rd14+88];
	xor.b32  	%r2106, %r2106, %r1478;
	ld.global.u32 	%r1479, [%rd14+92];
	xor.b32  	%r2105, %r2105, %r1479;
	ld.global.u32 	%r1480, [%rd14+96];
	xor.b32  	%r2104, %r2104, %r1480;
$L__BB0_130:
	and.b32  	%r1482, %r1444, 32;
	setp.eq.s32 	%p71, %r1482, 0;
	@%p71 bra 	$L__BB0_132;
	ld.global.u32 	%r1483, [%rd14+100];
	xor.b32  	%r2108, %r2108, %r1483;
	ld.global.u32 	%r1484, [%rd14+104];
	xor.b32  	%r2107, %r2107, %r1484;
	ld.global.u32 	%r1485, [%rd14+108];
	xor.b32  	%r2106, %r2106, %r1485;
	ld.global.u32 	%r1486, [%rd14+112];
	xor.b32  	%r2105, %r2105, %r1486;
	ld.global.u32 	%r1487, [%rd14+116];
	xor.b32  	%r2104, %r2104, %r1487;
$L__BB0_132:
	and.b32  	%r1489, %r1444, 64;
	setp.eq.s32 	%p72, %r1489, 0;
	@%p72 bra 	$L__BB0_134;
	ld.global.u32 	%r1490, [%rd14+120];
	xor.b32  	%r2108, %r2108, %r1490;
	ld.global.u32 	%r1491, [%rd14+124];
	xor.b32  	%r2107, %r2107, %r1491;
	ld.global.u32 	%r1492, [%rd14+128];
	xor.b32  	%r2106, %r2106, %r1492;
	ld.global.u32 	%r1493, [%rd14+132];
	xor.b32  	%r2105, %r2105, %r1493;
	ld.global.u32 	%r1494, [%rd14+136];
	xor.b32  	%r2104, %r2104, %r1494;
$L__BB0_134:
	and.b32  	%r1496, %r1444, 128;
	setp.eq.s32 	%p73, %r1496, 0;
	@%p73 bra 	$L__BB0_136;
	ld.global.u32 	%r1497, [%rd14+140];
	xor.b32  	%r2108, %r2108, %r1497;
	ld.global.u32 	%r1498, [%rd14+144];
	xor.b32  	%r2107, %r2107, %r1498;
	ld.global.u32 	%r1499, [%rd14+148];
	xor.b32  	%r2106, %r2106, %r1499;
	ld.global.u32 	%r1500, [%rd14+152];
	xor.b32  	%r2105, %r2105, %r1500;
	ld.global.u32 	%r1501, [%rd14+156];
	xor.b32  	%r2104, %r2104, %r1501;
$L__BB0_136:
	and.b32  	%r1503, %r1444, 256;
	setp.eq.s32 	%p74, %r1503, 0;
	@%p74 bra 	$L__BB0_138;
	ld.global.u32 	%r1504, [%rd14+160];
	xor.b32  	%r2108, %r2108, %r1504;
	ld.global.u32 	%r1505, [%rd14+164];
	xor.b32  	%r2107, %r2107, %r1505;
	ld.global.u32 	%r1506, [%rd14+168];
	xor.b32  	%r2106, %r2106, %r1506;
	ld.global.u32 	%r1507, [%rd14+172];
	xor.b32  	%r2105, %r2105, %r1507;
	ld.global.u32 	%r1508, [%rd14+176];
	xor.b32  	%r2104, %r2104, %r1508;
$L__BB0_138:
	and.b32  	%r1510, %r1444, 512;
	setp.eq.s32 	%p75, %r1510, 0;
	@%p75 bra 	$L__BB0_140;
	ld.global.u32 	%r1511, [%rd14+180];
	xor.b32  	%r2108, %r2108, %r1511;
	ld.global.u32 	%r1512, [%rd14+184];
	xor.b32  	%r2107, %r2107, %r1512;
	ld.global.u32 	%r1513, [%rd14+188];
	xor.b32  	%r2106, %r2106, %r1513;
	ld.global.u32 	%r1514, [%rd14+192];
	xor.b32  	%r2105, %r2105, %r1514;
	ld.global.u32 	%r1515, [%rd14+196];
	xor.b32  	%r2104, %r2104, %r1515;
$L__BB0_140:
	and.b32  	%r1517, %r1444, 1024;
	setp.eq.s32 	%p76, %r1517, 0;
	@%p76 bra 	$L__BB0_142;
	ld.global.u32 	%r1518, [%rd14+200];
	xor.b32  	%r2108, %r2108, %r1518;
	ld.global.u32 	%r1519, [%rd14+204];
	xor.b32  	%r2107, %r2107, %r1519;
	ld.global.u32 	%r1520, [%rd14+208];
	xor.b32  	%r2106, %r2106, %r1520;
	ld.global.u32 	%r1521, [%rd14+212];
	xor.b32  	%r2105, %r2105, %r1521;
	ld.global.u32 	%r1522, [%rd14+216];
	xor.b32  	%r2104, %r2104, %r1522;
$L__BB0_142:
	and.b32  	%r1524, %r1444, 2048;
	setp.eq.s32 	%p77, %r1524, 0;
	@%p77 bra 	$L__BB0_144;
	ld.global.u32 	%r1525, [%rd14+220];
	xor.b32  	%r2108, %r2108, %r1525;
	ld.global.u32 	%r1526, [%rd14+224];
	xor.b32  	%r2107, %r2107, %r1526;
	ld.global.u32 	%r1527, [%rd14+228];
	xor.b32  	%r2106, %r2106, %r1527;
	ld.global.u32 	%r1528, [%rd14+232];
	xor.b32  	%r2105, %r2105, %r1528;
	ld.global.u32 	%r1529, [%rd14+236];
	xor.b32  	%r2104, %r2104, %r1529;
$L__BB0_144:
	and.b32  	%r1531, %r1444, 4096;
	setp.eq.s32 	%p78, %r1531, 0;
	@%p78 bra 	$L__BB0_146;
	ld.global.u32 	%r1532, [%rd14+240];
	xor.b32  	%r2108, %r2108, %r1532;
	ld.global.u32 	%r1533, [%rd14+244];
	xor.b32  	%r2107, %r2107, %r1533;
	ld.global.u32 	%r1534, [%rd14+248];
	xor.b32  	%r2106, %r2106, %r1534;
	ld.global.u32 	%r1535, [%rd14+252];
	xor.b32  	%r2105, %r2105, %r1535;
	ld.global.u32 	%r1536, [%rd14+256];
	xor.b32  	%r2104, %r2104, %r1536;
$L__BB0_146:
	and.b32  	%r1538, %r1444, 8192;
	setp.eq.s32 	%p79, %r1538, 0;
	@%p79 bra 	$L__BB0_148;
	ld.global.u32 	%r1539, [%rd14+260];
	xor.b32  	%r2108, %r2108, %r1539;
	ld.global.u32 	%r1540, [%rd14+264];
	xor.b32  	%r2107, %r2107, %r1540;
	ld.global.u32 	%r1541, [%rd14+268];
	xor.b32  	%r2106, %r2106, %r1541;
	ld.global.u32 	%r1542, [%rd14+272];
	xor.b32  	%r2105, %r2105, %r1542;
	ld.global.u32 	%r1543, [%rd14+276];
	xor.b32  	%r2104, %r2104, %r1543;
$L__BB0_148:
	and.b32  	%r1545, %r1444, 16384;
	setp.eq.s32 	%p80, %r1545, 0;
	@%p80 bra 	$L__BB0_150;
	ld.global.u32 	%r1546, [%rd14+280];
	xor.b32  	%r2108, %r2108, %r1546;
	ld.global.u32 	%r1547, [%rd14+284];
	xor.b32  	%r2107, %r2107, %r1547;
	ld.global.u32 	%r1548, [%rd14+288];
	xor.b32  	%r2106, %r2106, %r1548;
	ld.global.u32 	%r1549, [%rd14+292];
	xor.b32  	%r2105, %r2105, %r1549;
	ld.global.u32 	%r1550, [%rd14+296];
	xor.b32  	%r2104, %r2104, %r1550;
$L__BB0_150:
	and.b32  	%r1552, %r1444, 32768;
	setp.eq.s32 	%p81, %r1552, 0;
	@%p81 bra 	$L__BB0_152;
	ld.global.u32 	%r1553, [%rd14+300];
	xor.b32  	%r2108, %r2108, %r1553;
	ld.global.u32 	%r1554, [%rd14+304];
	xor.b32  	%r2107, %r2107, %r1554;
	ld.global.u32 	%r1555, [%rd14+308];
	xor.b32  	%r2106, %r2106, %r1555;
	ld.global.u32 	%r1556, [%rd14+312];
	xor.b32  	%r2105, %r2105, %r1556;
	ld.global.u32 	%r1557, [%rd14+316];
	xor.b32  	%r2104, %r2104, %r1557;
$L__BB0_152:
	add.s32 	%r2103, %r2103, 16;
	setp.ne.s32 	%p82, %r2103, 32;
	@%p82 bra 	$L__BB0_120;
	mad.lo.s32 	%r1558, %r2097, -31, %r551;
	add.s32 	%r2097, %r1558, 1;
	setp.ne.s32 	%p83, %r2097, 5;
	@%p83 bra 	$L__BB0_119;
	st.local.u32 	[%rd1+4], %r2108;
	st.local.v2.u32 	[%rd1+8], {%r2107, %r2106};
	st.local.v2.u32 	[%rd1+16], {%r2105, %r2104};
	setp.eq.s64 	%p84, %rd12, 1;
	@%p84 bra 	$L__BB0_229;
	mov.b32 	%r2104, 0;
	mov.u32 	%r2197, %r2104;
	mov.u32 	%r2198, %r2104;
	mov.u32 	%r2199, %r2104;
	mov.u32 	%r2108, %r2104;
	mov.u32 	%r2189, %r2104;
$L__BB0_156:
	mul.wide.u32 	%rd37, %r2189, 4;
	add.s64 	%rd38, %rd1, %rd37;
	ld.local.u32 	%r726, [%rd38+4];
	shl.b32 	%r727, %r2189, 5;
	mov.b32 	%r2195, 0;
$L__BB0_157:
	.pragma "nounroll";
	shr.u32 	%r1561, %r726, %r2195;
	and.b32  	%r1562, %r1561, 1;
	setp.eq.b32 	%p85, %r1562, 1;
	not.pred 	%p86, %p85;
	add.s32 	%r1563, %r727, %r2195;
	mul.lo.s32 	%r1564, %r1563, 5;
	mul.wide.u32 	%rd39, %r1564, 4;
	add.s64 	%rd15, %rd13, %rd39;
	@%p86 bra 	$L__BB0_159;
	ld.global.u32 	%r1565, [%rd15];
	xor.b32  	%r2108, %r2108, %r1565;
	ld.global.u32 	%r1566, [%rd15+4];
	xor.b32  	%r2199, %r2199, %r1566;
	ld.global.u32 	%r1567, [%rd15+8];
	xor.b32  	%r2198, %r2198, %r1567;
	ld.global.u32 	%r1568, [%rd15+12];
	xor.b32  	%r2197, %r2197, %r1568;
	ld.global.u32 	%r1569, [%rd15+16];
	xor.b32  	%r2104, %r2104, %r1569;
$L__BB0_159:
	and.b32  	%r1571, %r1561, 2;
	setp.eq.s32 	%p87, %r1571, 0;
	@%p87 bra 	$L__BB0_161;
	ld.global.u32 	%r1572, [%rd15+20];
	xor.b32  	%r2108, %r2108, %r1572;
	ld.global.u32 	%r1573, [%rd15+24];
	xor.b32  	%r2199, %r2199, %r1573;
	ld.global.u32 	%r1574, [%rd15+28];
	xor.b32  	%r2198, %r2198, %r1574;
	ld.global.u32 	%r1575, [%rd15+32];
	xor.b32  	%r2197, %r2197, %r1575;
	ld.global.u32 	%r1576, [%rd15+36];
	xor.b32  	%r2104, %r2104, %r1576;
$L__BB0_161:
	and.b32  	%r1578, %r1561, 4;
	setp.eq.s32 	%p88, %r1578, 0;
	@%p88 bra 	$L__BB0_163;
	ld.global.u32 	%r1579, [%rd15+40];
	xor.b32  	%r2108, %r2108, %r1579;
	ld.global.u32 	%r1580, [%rd15+44];
	xor.b32  	%r2199, %r2199, %r1580;
	ld.global.u32 	%r1581, [%rd15+48];
	xor.b32  	%r2198, %r2198, %r1581;
	ld.global.u32 	%r1582, [%rd15+52];
	xor.b32  	%r2197, %r2197, %r1582;
	ld.global.u32 	%r1583, [%rd15+56];
	xor.b32  	%r2104, %r2104, %r1583;
$L__BB0_163:
	and.b32  	%r1585, %r1561, 8;
	setp.eq.s32 	%p89, %r1585, 0;
	@%p89 bra 	$L__BB0_165;
	ld.global.u32 	%r1586, [%rd15+60];
	xor.b32  	%r2108, %r2108, %r1586;
	ld.global.u32 	%r1587, [%rd15+64];
	xor.b32  	%r2199, %r2199, %r1587;
	ld.global.u32 	%r1588, [%rd15+68];
	xor.b32  	%r2198, %r2198, %r1588;
	ld.global.u32 	%r1589, [%rd15+72];
	xor.b32  	%r2197, %r2197, %r1589;
	ld.global.u32 	%r1590, [%rd15+76];
	xor.b32  	%r2104, %r2104, %r1590;
$L__BB0_165:
	and.b32  	%r1592, %r1561, 16;
	setp.eq.s32 	%p90, %r1592, 0;
	@%p90 bra 	$L__BB0_167;
	ld.global.u32 	%r1593, [%rd15+80];
	xor.b32  	%r2108, %r2108, %r1593;
	ld.global.u32 	%r1594, [%rd15+84];
	xor.b32  	%r2199, %r2199, %r1594;
	ld.global.u32 	%r1595, [%rd15+88];
	xor.b32  	%r2198, %r2198, %r1595;
	ld.global.u32 	%r1596, [%rd15+92];
	xor.b32  	%r2197, %r2197, %r1596;
	ld.global.u32 	%r1597, [%rd15+96];
	xor.b32  	%r2104, %r2104, %r1597;
$L__BB0_167:
	and.b32  	%r1599, %r1561, 32;
	setp.eq.s32 	%p91, %r1599, 0;
	@%p91 bra 	$L__BB0_169;
	ld.global.u32 	%r1600, [%rd15+100];
	xor.b32  	%r2108, %r2108, %r1600;
	ld.global.u32 	%r1601, [%rd15+104];
	xor.b32  	%r2199, %r2199, %r1601;
	ld.global.u32 	%r1602, [%rd15+108];
	xor.b32  	%r2198, %r2198, %r1602;
	ld.global.u32 	%r1603, [%rd15+112];
	xor.b32  	%r2197, %r2197, %r1603;
	ld.global.u32 	%r1604, [%rd15+116];
	xor.b32  	%r2104, %r2104, %r1604;
$L__BB0_169:
	and.b32  	%r1606, %r1561, 64;
	setp.eq.s32 	%p92, %r1606, 0;
	@%p92 bra 	$L__BB0_171;
	ld.global.u32 	%r1607, [%rd15+120];
	xor.b32  	%r2108, %r2108, %r1607;
	ld.global.u32 	%r1608, [%rd15+124];
	xor.b32  	%r2199, %r2199, %r1608;
	ld.global.u32 	%r1609, [%rd15+128];
	xor.b32  	%r2198, %r2198, %r1609;
	ld.global.u32 	%r1610, [%rd15+132];
	xor.b32  	%r2197, %r2197, %r1610;
	ld.global.u32 	%r1611, [%rd15+136];
	xor.b32  	%r2104, %r2104, %r1611;
$L__BB0_171:
	and.b32  	%r1613, %r1561, 128;
	setp.eq.s32 	%p93, %r1613, 0;
	@%p93 bra 	$L__BB0_173;
	ld.global.u32 	%r1614, [%rd15+140];
	xor.b32  	%r2108, %r2108, %r1614;
	ld.global.u32 	%r1615, [%rd15+144];
	xor.b32  	%r2199, %r2199, %r1615;
	ld.global.u32 	%r1616, [%rd15+148];
	xor.b32  	%r2198, %r2198, %r1616;
	ld.global.u32 	%r1617, [%rd15+152];
	xor.b32  	%r2197, %r2197, %r1617;
	ld.global.u32 	%r1618, [%rd15+156];
	xor.b32  	%r2104, %r2104, %r1618;
$L__BB0_173:
	and.b32  	%r1620, %r1561, 256;
	setp.eq.s32 	%p94, %r1620, 0;
	@%p94 bra 	$L__BB0_175;
	ld.global.u32 	%r1621, [%rd15+160];
	xor.b32  	%r2108, %r2108, %r1621;
	ld.global.u32 	%r1622, [%rd15+164];
	xor.b32  	%r2199, %r2199, %r1622;
	ld.global.u32 	%r1623, [%rd15+168];
	xor.b32  	%r2198, %r2198, %r1623;
	ld.global.u32 	%r1624, [%rd15+172];
	xor.b32  	%r2197, %r2197, %r1624;
	ld.global.u32 	%r1625, [%rd15+176];
	xor.b32  	%r2104, %r2104, %r1625;
$L__BB0_175:
	and.b32  	%r1627, %r1561, 512;
	setp.eq.s32 	%p95, %r1627, 0;
	@%p95 bra 	$L__BB0_177;
	ld.global.u32 	%r1628, [%rd15+180];
	xor.b32  	%r2108, %r2108, %r1628;
	ld.global.u32 	%r1629, [%rd15+184];
	xor.b32  	%r2199, %r2199, %r1629;
	ld.global.u32 	%r1630, [%rd15+188];
	xor.b32  	%r2198, %r2198, %r1630;
	ld.global.u32 	%r1631, [%rd15+192];
	xor.b32  	%r2197, %r2197, %r1631;
	ld.global.u32 	%r1632, [%rd15+196];
	xor.b32  	%r2104, %r2104, %r1632;
$L__BB0_177:
	and.b32  	%r1634, %r1561, 1024;
	setp.eq.s32 	%p96, %r1634, 0;
	@%p96 bra 	$L__BB0_179;
	ld.global.u32 	%r1635, [%rd15+200];
	xor.b32  	%r2108, %r2108, %r1635;
	ld.global.u32 	%r1636, [%rd15+204];
	xor.b32  	%r2199, %r2199, %r1636;
	ld.global.u32 	%r1637, [%rd15+208];
	xor.b32  	%r2198, %r2198, %r1637;
	ld.global.u32 	%r1638, [%rd15+212];
	xor.b32  	%r2197, %r2197, %r1638;
	ld.global.u32 	%r1639, [%rd15+216];
	xor.b32  	%r2104, %r2104, %r1639;
$L__BB0_179:
	and.b32  	%r1641, %r1561, 2048;
	setp.eq.s32 	%p97, %r1641, 0;
	@%p97 bra 	$L__BB0_181;
	ld.global.u32 	%r1642, [%rd15+220];
	xor.b32  	%r2108, %r2108, %r1642;
	ld.global.u32 	%r1643, [%rd15+224];
	xor.b32  	%r2199, %r2199, %r1643;
	ld.global.u32 	%r1644, [%rd15+228];
	xor.b32  	%r2198, %r2198, %r1644;
	ld.global.u32 	%r1645, [%rd15+232];
	xor.b32  	%r2197, %r2197, %r1645;
	ld.global.u32 	%r1646, [%rd15+236];
	xor.b32  	%r2104, %r2104, %r1646;
$L__BB0_181:
	and.b32  	%r1648, %r1561, 4096;
	setp.eq.s32 	%p98, %r1648, 0;
	@%p98 bra 	$L__BB0_183;
	ld.global.u32 	%r1649, [%rd15+240];
	xor.b32  	%r2108, %r2108, %r1649;
	ld.global.u32 	%r1650, [%rd15+244];
	xor.b32  	%r2199, %r2199, %r1650;
	ld.global.u32 	%r1651, [%rd15+248];
	xor.b32  	%r2198, %r2198, %r1651;
	ld.global.u32 	%r1652, [%rd15+252];
	xor.b32  	%r2197, %r2197, %r1652;
	ld.global.u32 	%r1653, [%rd15+256];
	xor.b32  	%r2104, %r2104, %r1653;
$L__BB0_183:
	and.b32  	%r1655, %r1561, 8192;
	setp.eq.s32 	%p99, %r1655, 0;
	@%p99 bra 	$L__BB0_185;
	ld.global.u32 	%r1656, [%rd15+260];
	xor.b32  	%r2108, %r2108, %r1656;
	ld.global.u32 	%r1657, [%rd15+264];
	xor.b32  	%r2199, %r2199, %r1657;
	ld.global.u32 	%r1658, [%rd15+268];
	xor.b32  	%r2198, %r2198, %r1658;
	ld.global.u32 	%r1659, [%rd15+272];
	xor.b32  	%r2197, %r2197, %r1659;
	ld.global.u32 	%r1660, [%rd15+276];
	xor.b32  	%r2104, %r2104, %r1660;
$L__BB0_185:
	and.b32  	%r1662, %r1561, 16384;
	setp.eq.s32 	%p100, %r1662, 0;
	@%p100 bra 	$L__BB0_187;
	ld.global.u32 	%r1663, [%rd15+280];
	xor.b32  	%r2108, %r2108, %r1663;
	ld.global.u32 	%r1664, [%rd15+284];
	xor.b32  	%r2199, %r2199, %r1664;
	ld.global.u32 	%r1665, [%rd15+288];
	xor.b32  	%r2198, %r2198, %r1665;
	ld.global.u32 	%r1666, [%rd15+292];
	xor.b32  	%r2197, %r2197, %r1666;
	ld.global.u32 	%r1667, [%rd15+296];
	xor.b32  	%r2104, %r2104, %r1667;
$L__BB0_187:
	and.b32  	%r1669, %r1561, 32768;
	setp.eq.s32 	%p101, %r1669, 0;
	@%p101 bra 	$L__BB0_189;
	ld.global.u32 	%r1670, [%rd15+300];
	xor.b32  	%r2108, %r2108, %r1670;
	ld.global.u32 	%r1671, [%rd15+304];
	xor.b32  	%r2199, %r2199, %r1671;
	ld.global.u32 	%r1672, [%rd15+308];
	xor.b32  	%r2198, %r2198, %r1672;
	ld.global.u32 	%r1673, [%rd15+312];
	xor.b32  	%r2197, %r2197, %r1673;
	ld.global.u32 	%r1674, [%rd15+316];
	xor.b32  	%r2104, %r2104, %r1674;
$L__BB0_189:
	add.s32 	%r2195, %r2195, 16;
	setp.ne.s32 	%p102, %r2195, 32;
	@%p102 bra 	$L__BB0_157;
	mad.lo.s32 	%r1675, %r2189, -31, %r727;
	add.s32 	%r2189, %r1675, 1;
	setp.ne.s32 	%p103, %r2189, 5;
	@%p103 bra 	$L__BB0_156;
	st.local.u32 	[%rd1+4], %r2108;
	st.local.v2.u32 	[%rd1+8], {%r2199, %r2198};
	st.local.v2.u32 	[%rd1+16], {%r2197, %r2104};
	setp.ne.s64 	%p104, %rd12, 3;
	@%p104 bra 	$L__BB0_229;
	mov.b32 	%r2104, 0;
	mov.u32 	%r2289, %r2104;
	mov.u32 	%r2290, %r2104;
	mov.u32 	%r2291, %r2104;
	mov.u32 	%r2108, %r2104;
	mov.u32 	%r2281, %r2104;
$L__BB0_193:
	mul.wide.u32 	%rd40, %r2281, 4;
	add.s64 	%rd41, %rd1, %rd40;
	ld.local.u32 	%r902, [%rd41+4];
	shl.b32 	%r903, %r2281, 5;
	mov.b32 	%r2287, 0;
$L__BB0_194:
	.pragma "nounroll";
	shr.u32 	%r1678, %r902, %r2287;
	and.b32  	%r1679, %r1678, 1;
	setp.eq.b32 	%p105, %r1679, 1;
	not.pred 	%p106, %p105;
	add.s32 	%r1680, %r903, %r2287;
	mul.lo.s32 	%r1681, %r1680, 5;
	mul.wide.u32 	%rd42, %r1681, 4;
	add.s64 	%rd16, %rd13, %rd42;
	@%p106 bra 	$L__BB0_196;
	ld.global.u32 	%r1682, [%rd16];
	xor.b32  	%r2108, %r2108, %r1682;
	ld.global.u32 	%r1683, [%rd16+4];
	xor.b32  	%r2291, %r2291, %r1683;
	ld.global.u32 	%r1684, [%rd16+8];
	xor.b32  	%r2290, %r2290, %r1684;
	ld.global.u32 	%r1685, [%rd16+12];
	xor.b32  	%r2289, %r2289, %r1685;
	ld.global.u32 	%r1686, [%rd16+16];
	xor.b32  	%r2104, %r2104, %r1686;
$L__BB0_196:
	and.b32  	%r1688, %r1678, 2;
	setp.eq.s32 	%p107, %r1688, 0;
	@%p107 bra 	$L__BB0_198;
	ld.global.u32 	%r1689, [%rd16+20];
	xor.b32  	%r2108, %r2108, %r1689;
	ld.global.u32 	%r1690, [%rd16+24];
	xor.b32  	%r2291, %r2291, %r1690;
	ld.global.u32 	%r1691, [%rd16+28];
	xor.b32  	%r2290, %r2290, %r1691;
	ld.global.u32 	%r1692, [%rd16+32];
	xor.b32  	%r2289, %r2289, %r1692;
	ld.global.u32 	%r1693, [%rd16+36];
	xor.b32  	%r2104, %r2104, %r1693;
$L__BB0_198:
	and.b32  	%r1695, %r1678, 4;
	setp.eq.s32 	%p108, %r1695, 0;
	@%p108 bra 	$L__BB0_200;
	ld.global.u32 	%r1696, [%rd16+40];
	xor.b32  	%r2108, %r2108, %r1696;
	ld.global.u32 	%r1697, [%rd16+44];
	xor.b32  	%r2291, %r2291, %r1697;
	ld.global.u32 	%r1698, [%rd16+48];
	xor.b32  	%r2290, %r2290, %r1698;
	ld.global.u32 	%r1699, [%rd16+52];
	xor.b32  	%r2289, %r2289, %r1699;
	ld.global.u32 	%r1700, [%rd16+56];
	xor.b32  	%r2104, %r2104, %r1700;
$L__BB0_200:
	and.b32  	%r1702, %r1678, 8;
	setp.eq.s32 	%p109, %r1702, 0;
	@%p109 bra 	$L__BB0_202;
	ld.global.u32 	%r1703, [%rd16+60];
	xor.b32  	%r2108, %r2108, %r1703;
	ld.global.u32 	%r1704, [%rd16+64];
	xor.b32  	%r2291, %r2291, %r1704;
	ld.global.u32 	%r1705, [%rd16+68];
	xor.b32  	%r2290, %r2290, %r1705;
	ld.global.u32 	%r1706, [%rd16+72];
	xor.b32  	%r2289, %r2289, %r1706;
	ld.global.u32 	%r1707, [%rd16+76];
	xor.b32  	%r2104, %r2104, %r1707;
$L__BB0_202:
	and.b32  	%r1709, %r1678, 16;
	setp.eq.s32 	%p110, %r1709, 0;
	@%p110 bra 	$L__BB0_204;
	ld.global.u32 	%r1710, [%rd16+80];
	xor.b32  	%r2108, %r2108, %r1710;
	ld.global.u32 	%r1711, [%rd16+84];
	xor.b32  	%r2291, %r2291, %r1711;
	ld.global.u32 	%r1712, [%rd16+88];
	xor.b32  	%r2290, %r2290, %r1712;
	ld.global.u32 	%r1713, [%rd16+92];
	xor.b32  	%r2289, %r2289, %r1713;
	ld.global.u32 	%r1714, [%rd16+96];
	xor.b32  	%r2104, %r2104, %r1714;
$L__BB0_204:
	and.b32  	%r1716, %r1678, 32;
	setp.eq.s32 	%p111, %r1716, 0;
	@%p111 bra 	$L__BB0_206;
	ld.global.u32 	%r1717, [%rd16+100];
	xor.b32  	%r2108, %r2108, %r1717;
	ld.global.u32 	%r1718, [%rd16+104];
	xor.b32  	%r2291, %r2291, %r1718;
	ld.global.u32 	%r1719, [%rd16+108];
	xor.b32  	%r2290, %r2290, %r1719;
	ld.global.u32 	%r1720, [%rd16+112];
	xor.b32  	%r2289, %r2289, %r1720;
	ld.global.u32 	%r1721, [%rd16+116];
	xor.b32  	%r2104, %r2104, %r1721;
$L__BB0_206:
	and.b32  	%r1723, %r1678, 64;
	setp.eq.s32 	%p112, %r1723, 0;
	@%p112 bra 	$L__BB0_208;
	ld.global.u32 	%r1724, [%rd16+120];
	xor.b32  	%r2108, %r2108, %r1724;
	ld.global.u32 	%r1725, [%rd16+124];
	xor.b32  	%r2291, %r2291, %r1725;
	ld.global.u32 	%r1726, [%rd16+128];
	xor.b32  	%r2290, %r2290, %r1726;
	ld.global.u32 	%r1727, [%rd16+132];
	xor.b32  	%r2289, %r2289, %r1727;
	ld.global.u32 	%r1728, [%rd16+136];
	xor.b32  	%r2104, %r2104, %r1728;
$L__BB0_208:
	and.b32  	%r1730, %r1678, 128;
	setp.eq.s32 	%p113, %r1730, 0;
	@%p113 bra 	$L__BB0_210;
	ld.global.u32 	%r1731, [%rd16+140];
	xor.b32  	%r2108, %r2108, %r1731;
	ld.global.u32 	%r1732, [%rd16+144];
	xor.b32  	%r2291, %r2291, %r1732;
	ld.global.u32 	%r1733, [%rd16+148];
	xor.b32  	%r2290, %r2290, %r1733;
	ld.global.u32 	%r1734, [%rd16+152];
	xor.b32  	%r2289, %r2289, %r1734;
	ld.global.u32 	%r1735, [%rd16+156];
	xor.b32  	%r2104, %r2104, %r1735;
$L__BB0_210:
	and.b32  	%r1737, %r1678, 256;
	setp.eq.s32 	%p114, %r1737, 0;
	@%p114 bra 	$L__BB0_212;
	ld.global.u32 	%r1738, [%rd16+160];
	xor.b32  	%r2108, %r2108, %r1738;
	ld.global.u32 	%r1739, [%rd16+164];
	xor.b32  	%r2291, %r2291, %r1739;
	ld.global.u32 	%r1740, [%rd16+168];
	xor.b32  	%r2290, %r2290, %r1740;
	ld.global.u32 	%r1741, [%rd16+172];
	xor.b32  	%r2289, %r2289, %r1741;
	ld.global.u32 	%r1742, [%rd16+176];
	xor.b32  	%r2104, %r2104, %r1742;
$L__BB0_212:
	and.b32  	%r1744, %r1678, 512;
	setp.eq.s32 	%p115, %r1744, 0;
	@%p115 bra 	$L__BB0_214;
	ld.global.u32 	%r1745, [%rd16+180];
	xor.b32  	%r2108, %r2108, %r1745;
	ld.global.u32 	%r1746, [%rd16+184];
	xor.b32  	%r2291, %r2291, %r1746;
	ld.global.u32 	%r1747, [%rd16+188];
	xor.b32  	%r2290, %r2290, %r1747;
	ld.global.u32 	%r1748, [%rd16+192];
	xor.b32  	%r2289, %r2289, %r1748;
	ld.global.u32 	%r1749, [%rd16+196];
	xor.b32  	%r2104, %r2104, %r1749;
$L__BB0_214:
	and.b32  	%r1751, %r1678, 1024;
	setp.eq.s32 	%p116, %r1751, 0;
	@%p116 bra 	$L__BB0_216;
	ld.global.u32 	%r1752, [%rd16+200];
	xor.b32  	%r2108, %r2108, %r1752;
	ld.global.u32 	%r1753, [%rd16+204];
	xor.b32  	%r2291, %r2291, %r1753;
	ld.global.u32 	%r1754, [%rd16+208];
	xor.b32  	%r2290, %r2290, %r1754;
	ld.global.u32 	%r1755, [%rd16+212];
	xor.b32  	%r2289, %r2289, %r1755;
	ld.global.u32 	%r1756, [%rd16+216];
	xor.b32  	%r2104, %r2104, %r1756;
$L__BB0_216:
	and.b32  	%r1758, %r1678, 2048;
	setp.eq.s32 	%p117, %r1758, 0;
	@%p117 bra 	$L__BB0_218;
	ld.global.u32 	%r1759, [%rd16+220];
	xor.b32  	%r2108, %r2108, %r1759;
	ld.global.u32 	%r1760, [%rd16+224];
	xor.b32  	%r2291, %r2291, %r1760;
	ld.global.u32 	%r1761, [%rd16+228];
	xor.b32  	%r2290, %r2290, %r1761;
	ld.global.u32 	%r1762, [%rd16+232];
	xor.b32  	%r2289, %r2289, %r1762;
	ld.global.u32 	%r1763, [%rd16+236];
	xor.b32  	%r2104, %r2104, %r1763;
$L__BB0_218:
	and.b32  	%r1765, %r1678, 4096;
	setp.eq.s32 	%p118, %r1765, 0;
	@%p118 bra 	$L__BB0_220;
	ld.global.u32 	%r1766, [%rd16+240];
	xor.b32  	%r2108, %r2108, %r1766;
	ld.global.u32 	%r1767, [%rd16+244];
	xor.b32  	%r2291, %r2291, %r1767;
	ld.global.u32 	%r1768, [%rd16+248];
	xor.b32  	%r2290, %r2290, %r1768;
	ld.global.u32 	%r1769, [%rd16+252];
	xor.b32  	%r2289, %r2289, %r1769;
	ld.global.u32 	%r1770, [%rd16+256];
	xor.b32  	%r2104, %r2104, %r1770;
$L__BB0_220:
	and.b32  	%r1772, %r1678, 8192;
	setp.eq.s32 	%p119, %r1772, 0;
	@%p119 bra 	$L__BB0_222;
	ld.global.u32 	%r1773, [%rd16+260];
	xor.b32  	%r2108, %r2108, %r1773;
	ld.global.u32 	%r1774, [%rd16+264];
	xor.b32  	%r2291, %r2291, %r1774;
	ld.global.u32 	%r1775, [%rd16+268];
	xor.b32  	%r2290, %r2290, %r1775;
	ld.global.u32 	%r1776, [%rd16+272];
	xor.b32  	%r2289, %r2289, %r1776;
	ld.global.u32 	%r1777, [%rd16+276];
	xor.b32  	%r2104, %r2104, %r1777;
$L__BB0_222:
	and.b32  	%r1779, %r1678, 16384;
	setp.eq.s32 	%p120, %r1779, 0;
	@%p120 bra 	$L__BB0_224;
	ld.global.u32 	%r1780, [%rd16+280];
	xor.b32  	%r2108, %r2108, %r1780;
	ld.global.u32 	%r1781, [%rd16+284];
	xor.b32  	%r2291, %r2291, %r1781;
	ld.global.u32 	%r1782, [%rd16+288];
	xor.b32  	%r2290, %r2290, %r1782;
	ld.global.u32 	%r1783, [%rd16+292];
	xor.b32  	%r2289, %r2289, %r1783;
	ld.global.u32 	%r1784, [%rd16+296];
	xor.b32  	%r2104, %r2104, %r1784;
$L__BB0_224:
	and.b32  	%r1786, %r1678, 32768;
	setp.eq.s32 	%p121, %r1786, 0;
	@%p121 bra 	$L__BB0_226;
	ld.global.u32 	%r1787, [%rd16+300];
	xor.b32  	%r2108, %r2108, %r1787;
	ld.global.u32 	%r1788, [%rd16+304];
	xor.b32  	%r2291, %r2291, %r1788;
	ld.global.u32 	%r1789, [%rd16+308];
	xor.b32  	%r2290, %r2290, %r1789;
	ld.global.u32 	%r1790, [%rd16+312];
	xor.b32  	%r2289, %r2289, %r1790;
	ld.global.u32 	%r1791, [%rd16+316];
	xor.b32  	%r2104, %r2104, %r1791;
$L__BB0_226:
	add.s32 	%r2287, %r2287, 16;
	setp.ne.s32 	%p122, %r2287, 32;
	@%p122 bra 	$L__BB0_194;
	mad.lo.s32 	%r1792, %r2281, -31, %r903;
	add.s32 	%r2281, %r1792, 1;
	setp.ne.s32 	%p123, %r2281, 5;
	@%p123 bra 	$L__BB0_193;
	st.local.u32 	[%rd1+4], %r2108;
	st.local.v2.u32 	[%rd1+8], {%r2291, %r2290};
	st.local.v2.u32 	[%rd1+16], {%r2289, %r2104};
$L__BB0_229:
	shr.u64 	%rd47, %rd11, 2;
	add.s32 	%r2091, %r2091, 1;
	setp.gt.u64 	%p124, %rd11, 3;
	@%p124 bra 	$L__BB0_117;
$L__BB0_230:
	mov.u32 	%r1794, %ntid.x;
	cvta.to.global.u64 	%rd43, %rd18;
	mad.lo.s32 	%r1795, %r1440, 362437, %r2;
	shr.u32 	%r1796, %r2108, 2;
	xor.b32  	%r1797, %r1796, %r2108;
	shl.b32 	%r1798, %r2104, 4;
	shl.b32 	%r1799, %r1797, 1;
	xor.b32  	%r1800, %r1799, %r1798;
	xor.b32  	%r1801, %r1800, %r1797;
	xor.b32  	%r1802, %r1801, %r2104;
	add.s32 	%r1803, %r1795, %r1802;
	add.s32 	%r1804, %r1803, 362437;
	cvt.rn.f32.u32 	%f1, %r1804;
	fma.rn.f32 	%f2, %f1, 0f2F800000, 0f2F000000;
	cvt.f64.f32 	%fd1, %f2;
	mad.lo.s32 	%r1805, %r1794, %r1440, %r1;
	mul.wide.u32 	%rd44, %r1805, 8;
	add.s64 	%rd45, %rd43, %rd44;
	st.global.f64 	[%rd45], %fd1;
	ret;

}
	// .globl	_Z10next_layerPdS_S_S_
.visible .entry _Z10next_layerPdS_S_S_(
	.param .u64 .ptr .align 1 _Z10next_layerPdS_S_S__param_0,
	.param .u64 .ptr .align 1 _Z10next_layerPdS_S_S__param_1,
	.param .u64 .ptr .align 1 _Z10next_layerPdS_S_S__param_2,
	.param .u64 .ptr .align 1 _Z10next_layerPdS_S_S__param_3
)
{
	.reg .pred 	%p<6>;
	.reg .b32 	%r<24>;
	.reg .b32 	%f<3>;
	.reg .b64 	%rd<17>;
	.reg .b64 	%fd<33>;

	ld.param.u64 	%rd2, [_Z10next_layerPdS_S_S__param_0];
	ld.param.u64 	%rd5, [_Z10next_layerPdS_S_S__param_1];
	ld.param.u64 	%rd3, [_Z10next_layerPdS_S_S__param_2];
	ld.param.u64 	%rd4, [_Z10next_layerPdS_S_S__param_3];
	cvta.to.global.u64 	%rd6, %rd5;
	mov.u32 	%r1, %tid.x;
	mov.u32 	%r2, %tid.y;
	mov.u32 	%r3, %ntid.x;
	mov.u32 	%r4, %ctaid.x;
	setp.ne.s32 	%p1, %r2, 0;
	mad.lo.s32 	%r8, %r4, %r3, %r1;
	mul.wide.u32 	%rd7, %r8, 8;
	add.s64 	%rd1, %rd6, %rd7;
	@%p1 bra 	$L__BB1_2;
	cvta.to.global.u64 	%rd8, %rd4;
	mul.wide.u32 	%rd9, %r1, 8;
	add.s64 	%rd10, %rd8, %rd9;
	ld.global.f64 	%fd6, [%rd10];
	st.global.f64 	[%rd1], %fd6;
$L__BB1_2:
	setp.ne.s32 	%p2, %r2, 0;
	bar.sync 	0;
	mov.u32 	%r9, %ntid.y;
	mad.lo.s32 	%r10, %r4, %r9, %r2;
	cvta.to.global.u64 	%rd11, %rd2;
	mul.wide.u32 	%rd12, %r10, 8;
	add.s64 	%rd13, %rd11, %rd12;
	ld.global.f64 	%fd7, [%rd13];
	mad.lo.s32 	%r11, %r3, %r2, %r1;
	cvta.to.global.u64 	%rd14, %rd3;
	mul.wide.u32 	%rd15, %r11, 8;
	add.s64 	%rd16, %rd14, %rd15;
	ld.global.f64 	%fd8, [%rd16];
	mul.f64 	%fd9, %fd7, %fd8;
	atom.global.add.f64 	%fd10, [%rd1], %fd9;
	@%p2 bra 	$L__BB1_7;
	ld.global.f64 	%fd1, [%rd1];
	fma.rn.f64 	%fd11, %fd1, 0d3FF71547652B82FE, 0d4338000000000000;
	{
	.reg .b32 %temp; 
	mov.b64 	{%r5, %temp}, %fd11;
	}
	mov.f64 	%fd12, 0dC338000000000000;
	add.rn.f64 	%fd13, %fd11, %fd12;
	fma.rn.f64 	%fd14, %fd13, 0dBFE62E42FEFA39EF, %fd1;
	fma.rn.f64 	%fd15, %fd13, 0dBC7ABC9E3B39803F, %fd14;
	fma.rn.f64 	%fd16, %fd15, 0d3E5ADE1569CE2BDF, 0d3E928AF3FCA213EA;
	fma.rn.f64 	%fd17, %fd16, %fd15, 0d3EC71DEE62401315;
	fma.rn.f64 	%fd18, %fd17, %fd15, 0d3EFA01997C89EB71;
	fma.rn.f64 	%fd19, %fd18, %fd15, 0d3F2A01A014761F65;
	fma.rn.f64 	%fd20, %fd19, %fd15, 0d3F56C16C1852B7AF;
	fma.rn.f64 	%fd21, %fd20, %fd15, 0d3F81111111122322;
	fma.rn.f64 	%fd22, %fd21, %fd15, 0d3FA55555555502A1;
	fma.rn.f64 	%fd23, %fd22, %fd15, 0d3FC5555555555511;
	fma.rn.f64 	%fd24, %fd23, %fd15, 0d3FE000000000000B;
	fma.rn.f64 	%fd25, %fd24, %fd15, 0d3FF0000000000000;
	fma.rn.f64 	%fd26, %fd25, %fd15, 0d3FF0000000000000;
	{
	.reg .b32 %temp; 
	mov.b64 	{%r6, %temp}, %fd26;
	}
	{
	.reg .b32 %temp; 
	mov.b64 	{%temp, %r7}, %fd26;
	}
	shl.b32 	%r12, %r5, 20;
	add.s32 	%r13, %r12, %r7;
	mov.b64 	%fd32, {%r6, %r13};
	{
	.reg .b32 %temp; 
	mov.b64 	{%temp, %r14}, %fd1;
	}
	mov.b32 	%f2, %r14;
	abs.f32 	%f1, %f2;
	setp.lt.f32 	%p3, %f1, 0f4086232B;
	@%p3 bra 	$L__BB1_6;
	setp.lt.f64 	%p4, %fd1, 0d0000000000000000;
	add.f64 	%fd27, %fd1, 0d7FF0000000000000;
	selp.f64 	%fd32, 0d0000000000000000, %fd27, %p4;
	setp.geu.f32 	%p5, %f1, 0f40874800;
	@%p5 bra 	$L__BB1_6;
	shr.u32 	%r15, %r5, 31;
	add.s32 	%r16, %r5, %r15;
	shr.s32 	%r17, %r16, 1;
	shl.b32 	%r18, %r17, 20;
	add.s32 	%r19, %r7, %r18;
	mov.b64 	%fd28, {%r6, %r19};
	sub.s32 	%r20, %r5, %r17;
	shl.b32 	%r21, %r20, 20;
	add.s32 	%r22, %r21, 1072693248;
	mov.b32 	%r23, 0;
	mov.b64 	%fd29, {%r23, %r22};
	mul.f64 	%fd32, %fd29, %fd28;
$L__BB1_6:
	add.f64 	%fd30, %fd32, 0d3FF0000000000000;
	div.rn.f64 	%fd31, %fd32, %fd30;
	st.global.f64 	[%rd1], %fd31;
$L__BB1_7:
	ret;

}
	// .globl	_Z9calc_lossPdS_S_S_S_
.visible .entry _Z9calc_lossPdS_S_S_S_(
	.param .u64 .ptr .align 1 _Z9calc_lossPdS_S_S_S__param_0,
	.param .u64 .ptr .align 1 _Z9calc_lossPdS_S_S_S__param_1,
	.param .u64 .ptr .align 1 _Z9calc_lossPdS_S_S_S__param_2,
	.param .u64 .ptr .align 1 _Z9calc_lossPdS_S_S_S__param_3,
	.param .u64 .ptr .align 1 _Z9calc_lossPdS_S_S_S__param_4
)
{
	.local .align 16 .b8 	__local_depot2[16];
	.reg .b64 	%SP;
	.reg .b64 	%SPL;
	.reg .pred 	%p<5>;
	.reg .b32 	%r<17>;
	.reg .b64 	%rd<29>;
	.reg .b64 	%fd<18>;

	mov.u64 	%SPL, __local_depot2;
	cvta.local.u64 	%SP, %SPL;
	ld.param.u64 	%rd3, [_Z9calc_lossPdS_S_S_S__param_0];
	ld.param.u64 	%rd4, [_Z9calc_lossPdS_S_S_S__param_1];
	ld.param.u64 	%rd5, [_Z9calc_lossPdS_S_S_S__param_2];
	ld.param.u64 	%rd6, [_Z9calc_lossPdS_S_S_S__param_3];
	ld.param.u64 	%rd7, [_Z9calc_lossPdS_S_S_S__param_4];
	cvta.to.global.u64 	%rd1, %rd7;
	add.u64 	%rd8, %SP, 0;
	add.u64 	%rd2, %SPL, 0;
	mov.u32 	%r1, %tid.x;
	mov.u32 	%r2, %tid.y;
	mov.u32 	%r3, %ntid.y;
	mov.u32 	%r4, %ctaid.x;
	bar.sync 	0;
	setp.ne.s32 	%p1, %r1, 0;
	mov.f64 	%fd17, 0d0000000000000000;
	@%p1 bra 	$L__BB2_2;
	cvta.to.global.u64 	%rd9, %rd3;
	cvta.to.global.u64 	%rd10, %rd4;
	mad.lo.s32 	%r5, %r4, %r3, %r2;
	mul.wide.u32 	%rd11, %r5, 8;
	add.s64 	%rd12, %rd9, %rd11;
	ld.global.f64 	%fd6, [%rd12];
	add.s64 	%rd13, %rd10, %rd11;
	ld.global.f64 	%fd7, [%rd13];
	sub.f64 	%fd8, %fd6, %fd7;
	mul.f64 	%fd17, %fd8, %fd8;
	st.local.u32 	[%rd2], %r5;
	st.local.f64 	[%rd2+8], %fd6;
	mov.u64 	%rd14, $str;
	cvta.global.u64 	%rd15, %rd14;
	{ // callseq 0, 0
	.param .b64 param0;
	st.param.b64 	[param0], %rd15;
	.param .b64 param1;
	st.param.b64 	[param1], %rd8;
	.param .b32 retval0;
	call.uni (retval0), 
	vprintf, 
	(
	param0, 
	param1
	);
	ld.param.b32 	%r6, [retval0];
	} // callseq 0
$L__BB2_2:
	setp.ne.s32 	%p2, %r4, 0;
	@%p2 bra 	$L__BB2_4;
	mov.u32 	%r8, %ntid.x;
	mad.lo.s32 	%r9, %r8, %r2, %r1;
	cvta.to.global.u64 	%rd17, %rd5;
	mul.wide.u32 	%rd18, %r9, 8;
	add.s64 	%rd19, %rd17, %rd18;
	ld.global.f64 	%fd9, [%rd19];
	mad.lo.s32 	%r10, %r3, %r1, %r2;
	cvta.to.global.u64 	%rd20, %rd6;
	mul.wide.u32 	%rd21, %r10, 8;
	add.s64 	%rd22, %rd20, %rd21;
	ld.global.f64 	%fd10, [%rd22];
	mul.f64 	%fd11, %fd10, %fd10;
	fma.rn.f64 	%fd12, %fd9, %fd9, %fd11;
	fma.rn.f64 	%fd17, %fd12, 0d3F847AE147AE147B, %fd17;
	st.local.v2.u32 	[%rd2], {%r9, %r9};
	mov.u64 	%rd23, $str$1;
	cvta.global.u64 	%rd24, %rd23;
	{ // callseq 1, 0
	.param .b64 param0;
	st.param.b64 	[param0], %rd24;
	.param .b64 param1;
	st.param.b64 	[param1], %rd8;
	.param .b32 retval0;
	call.uni (retval0), 
	vprintf, 
	(
	param0, 
	param1
	);
	ld.param.b32 	%r11, [retval0];
	} // callseq 1
$L__BB2_4:
	setp.eq.f64 	%p3, %fd17, 0d0000000000000000;
	@%p3 bra 	$L__BB2_6;
	ld.global.f64 	%fd13, [%rd1];
	add.f64 	%fd14, %fd17, %fd13;
	st.global.f64 	[%rd1], %fd14;
$L__BB2_6:
	bar.sync 	0;
	add.s32 	%r13, %r4, %r1;
	or.b32  	%r14, %r13, %r2;
	setp.ne.s32 	%p4, %r14, 0;
	@%p4 bra 	$L__BB2_8;
	ld.global.f64 	%fd15, [%rd1];
	st.local.f64 	[%rd2], %fd15;
	mov.u64 	%rd26, $str$2;
	cvta.global.u64 	%rd27, %rd26;
	{ // callseq 2, 0
	.param .b64 param0;
	st.param.b64 	[param0], %rd27;
	.param .b64 param1;
	st.param.b64 	[param1], %rd8;
	.param .b32 retval0;
	call.uni (retval0), 
	vprintf, 
	(
	param0, 
	param1
	);
	ld.param.b32 	%r15, [retval0];
	} // callseq 2
$L__BB2_8:
	ret;

}
	// .globl	_Z6updatePdS_S_S_S_S_S_S_
.visible .entry _Z6updatePdS_S_S_S_S_S_S_(
	.param .u64 .ptr .align 1 _Z6updatePdS_S_S_S_S_S_S__param_0,
	.param .u64 .ptr .align 1 _Z6updatePdS_S_S_S_S_S_S__param_1,
	.param .u64 .ptr .align 1 _Z6updatePdS_S_S_S_S_S_S__param_2,
	.param .u64 .ptr .align 1 _Z6updatePdS_S_S_S_S_S_S__param_3,
	.param .u64 .ptr .align 1 _Z6updatePdS_S_S_S_S_S_S__param_4,
	.param .u64 .ptr .align 1 _Z6updatePdS_S_S_S_S_S_S__param_5,
	.param .u64 .ptr .align 1 _Z6updatePdS_S_S_S_S_S_S__param_6,
	.param .u64 .ptr .align 1 _Z6updatePdS_S_S_S_S_S_S__param_7
)
{
	.local .align 8 .b8 	__local_depot3[8];
	.reg .b64 	%SP;
	.reg .b64 	%SPL;
	.reg .pred 	%p<11>;
	.reg .b32 	%r<52>;
	.reg .b64 	%rd<94>;
	.reg .b64 	%fd<285>;

	mov.u64 	%SPL, __local_depot3;
	cvta.local.u64 	%SP, %SPL;
	ld.param.u64 	%rd21, [_Z6updatePdS_S_S_S_S_S_S__param_0];
	ld.param.u64 	%rd22, [_Z6updatePdS_S_S_S_S_S_S__param_1];
	ld.param.u64 	%rd23, [_Z6updatePdS_S_S_S_S_S_S__param_2];
	ld.param.u64 	%rd24, [_Z6updatePdS_S_S_S_S_S_S__param_3];
	ld.param.u64 	%rd25, [_Z6updatePdS_S_S_S_S_S_S__param_4];
	ld.param.u64 	%rd18, [_Z6updatePdS_S_S_S_S_S_S__param_5];
	ld.param.u64 	%rd19, [_Z6updatePdS_S_S_S_S_S_S__param_6];
	ld.param.u64 	%rd20, [_Z6updatePdS_S_S_S_S_S_S__param_7];
	cvta.to.global.u64 	%rd1, %rd21;
	cvta.to.global.u64 	%rd2, %rd22;
	cvta.to.global.u64 	%rd3, %rd23;
	cvta.to.global.u64 	%rd4, %rd24;
	cvta.to.global.u64 	%rd5, %rd25;
	mov.u32 	%r1, %tid.x;
	mov.u32 	%r2, %tid.y;
	mov.u32 	%r3, %ntid.x;
	mov.u32 	%r4, %ntid.y;
	mov.u32 	%r5, %ctaid.x;
	setp.ne.s32 	%p1, %r5, 0;
	@%p1 bra 	$L__BB3_2;
	mad.lo.s32 	%r18, %r4, %r1, %r2;
	mul.wide.u32 	%rd26, %r18, 8;
	add.s64 	%rd27, %rd5, %rd26;
	ld.global.f64 	%fd1, [%rd27];
	mul.f64 	%fd2, %fd1, 0dBFB999999999999A;
	atom.global.add.f64 	%fd3, [%rd27], %fd2;
	mad.lo.s32 	%r19, %r3, %r2, %r1;
	mul.wide.u32 	%rd28, %r19, 8;
	add.s64 	%rd29, %rd4, %rd28;
	ld.global.f64 	%fd4, [%rd29];
	mul.f64 	%fd5, %fd4, 0dBFB999999999999A;
	atom.global.add.f64 	%fd6, [%rd29], %fd5;
$L__BB3_2:
	bar.sync 	0;
	setp.ne.s32 	%p2, %r1, 0;
	@%p2 bra 	$L__BB3_4;
	mad.lo.s32 	%r20, %r4, %r5, %r2;
	mul.wide.u32 	%rd30, %r20, 8;
	add.s64 	%rd31, %rd3, %rd30;
	ld.global.f64 	%fd7, [%rd31];
	add.s64 	%rd32, %rd2, %rd30;
	ld.global.f64 	%fd8, [%rd32];
	sub.f64 	%fd9, %fd7, %fd8;
	mul.f64 	%fd10, %fd7, %fd9;
	mov.f64 	%fd11, 0d3FF0000000000000;
	sub.f64 	%fd12, %fd11, %fd7;
	mul.f64 	%fd13, %fd12, %fd10;
	mul.f64 	%fd14, %fd13, 0dC024000000000000;
	add.u64 	%rd33, %SP, 0;
	add.u64 	%rd34, %SPL, 0;
	st.local.f64 	[%rd34], %fd14;
	mov.u64 	%rd35, $str$3;
	cvta.global.u64 	%rd36, %rd35;
	{ // callseq 3, 0
	.param .b64 param0;
	st.param.b64 	[param0], %rd36;
	.param .b64 param1;
	st.param.b64 	[param1], %rd33;
	.param .b32 retval0;
	call.uni (retval0), 
	vprintf, 
	(
	param0, 
	param1
	);
	ld.param.b32 	%r21, [retval0];
	} // callseq 3
	cvta.to.global.u64 	%rd37, %rd19;
	mul.wide.u32 	%rd38, %r2, 8;
	add.s64 	%rd39, %rd37, %rd38;
	atom.global.add.f64 	%fd15, [%rd39], %fd14;
$L__BB3_4:
	mul.lo.s32 	%r6, %r4, %r5;
	add.s32 	%r24, %r6, %r2;
	mul.wide.u32 	%rd40, %r24, 8;
	add.s64 	%rd6, %rd3, %rd40;
	ld.global.f64 	%fd16, [%rd6];
	add.s64 	%rd7, %rd2, %rd40;
	ld.global.f64 	%fd17, [%rd7];
	sub.f64 	%fd18, %fd16, %fd17;
	mul.f64 	%fd19, %fd16, %fd18;
	mov.f64 	%fd20, 0d3FF0000000000000;
	sub.f64 	%fd21, %fd20, %fd16;
	mul.f64 	%fd22, %fd21, %fd19;
	mad.lo.s32 	%r25, %r3, %r5, %r1;
	cvta.to.global.u64 	%rd41, %rd20;
	mul.wide.u32 	%rd42, %r25, 8;
	add.s64 	%rd8, %rd41, %rd42;
	ld.global.f64 	%fd23, [%rd8];
	mul.f64 	%fd24, %fd23, %fd22;
	mul.f64 	%fd25, %fd24, 0dC024000000000000;
	mad.lo.s32 	%r26, %r4, %r1, %r2;
	mul.wide.u32 	%rd43, %r26, 8;
	add.s64 	%rd9, %rd5, %rd43;
	atom.global.add.f64 	%fd26, [%rd9], %fd25;
	ld.global.f64 	%fd27, [%rd6];
	ld.global.f64 	%fd28, [%rd7];
	sub.f64 	%fd29, %fd27, %fd28;
	mul.f64 	%fd30, %fd27, %fd29;
	sub.f64 	%fd31, %fd20, %fd27;
	mul.f64 	%fd32, %fd31, %fd30;
	ld.global.f64 	%fd33, [%rd8];
	mul.f64 	%fd34, %fd33, %fd32;
	sub.f64 	%fd35, %fd20, %fd33;
	mul.f64 	%fd36, %fd35, %fd34;
	ld.global.f64 	%fd37, [%rd9];
	mul.f64 	%fd38, %fd37, %fd36;
	mul.f64 	%fd39, %fd38, 0dC024000000000000;
	cvta.to.global.u64 	%rd44, %rd18;
	mul.wide.u32 	%rd45, %r1, 8;
	add.s64 	%rd46, %rd44, %rd45;
	atom.global.add.f64 	%fd40, [%rd46], %fd39;
	setp.lt.u32 	%p3, %r4, 8;
	mov.b32 	%r50, 0;
	@%p3 bra 	$L__BB3_7;
	and.b32  	%r27, %r4, -8;
	neg.s32 	%r48, %r27;
	mad.lo.s32 	%r28, %r3, 5, %r1;
	mul.wide.u32 	%rd10, %r28, 8;
	mad.lo.s32 	%r29, %r3, 6, %r1;
	mul.wide.u32 	%rd11, %r29, 8;
	mad.lo.s32 	%r30, %r3, 7, %r1;
	mul.wide.u32 	%rd12, %r30, 8;
	mul.wide.u32 	%rd47, %r6, 8;
	add.s64 	%rd48, %rd47, %rd1;
	add.s64 	%rd92, %rd48, 32;
	mov.u64 	%rd93, %rd4;
$L__BB3_6:
	.pragma "nounroll";
	and.b32  	%r50, %r4, 2040;
	ld.global.f64 	%fd41, [%rd6];
	ld.global.f64 	%fd42, [%rd7];
	sub.f64 	%fd43, %fd41, %fd42;
	mul.f64 	%fd44, %fd41, %fd43;
	mov.f64 	%fd45, 0d3FF0000000000000;
	sub.f64 	%fd46, %fd45, %fd41;
	mul.f64 	%fd47, %fd46, %fd44;
	ld.global.f64 	%fd48, [%rd8];
	mul.f64 	%fd49, %fd48, %fd47;
	sub.f64 	%fd50, %fd45, %fd48;
	mul.f64 	%fd51, %fd50, %fd49;
	ld.global.f64 	%fd52, [%rd9];
	mul.f64 	%fd53, %fd52, %fd51;
	ld.global.f64 	%fd54, [%rd92+-32];
	mul.f64 	%fd55, %fd54, %fd53;
	mul.f64 	%fd56, %fd55, 0dC024000000000000;
	mul.wide.u32 	%rd49, %r1, 8;
	add.s64 	%rd50, %rd93, %rd49;
	atom.global.add.f64 	%fd57, [%rd50], %fd56;
	ld.global.f64 	%fd58, [%rd6];
	ld.global.f64 	%fd59, [%rd7];
	sub.f64 	%fd60, %fd58, %fd59;
	mul.f64 	%fd61, %fd58, %fd60;
	sub.f64 	%fd62, %fd45, %fd58;
	mul.f64 	%fd63, %fd62, %fd61;
	ld.global.f64 	%fd64, [%rd8];
	mul.f64 	%fd65, %fd64, %fd63;
	sub.f64 	%fd66, %fd45, %fd64;
	mul.f64 	%fd67, %fd66, %fd65;
	ld.global.f64 	%fd68, [%rd9];
	mul.f64 	%fd69, %fd68, %fd67;
	ld.global.f64 	%fd70, [%rd92+-24];
	mul.f64 	%fd71, %fd70, %fd69;
	mul.f64 	%fd72, %fd71, 0dC024000000000000;
	add.s32 	%r31, %r1, %r3;
	mul.wide.u32 	%rd51, %r31, 8;
	add.s64 	%rd52, %rd93, %rd51;
	atom.global.add.f64 	%fd73, [%rd52], %fd72;
	ld.global.f64 	%fd74, [%rd6];
	ld.global.f64 	%fd75, [%rd7];
	sub.f64 	%fd76, %fd74, %fd75;
	mul.f64 	%fd77, %fd74, %fd76;
	sub.f64 	%fd78, %fd45, %fd74;
	mul.f64 	%fd79, %fd78, %fd77;
	ld.global.f64 	%fd80, [%rd8];
	mul.f64 	%fd81, %fd80, %fd79;
	sub.f64 	%fd82, %fd45, %fd80;
	mul.f64 	%fd83, %fd82, %fd81;
	ld.global.f64 	%fd84, [%rd9];
	mul.f64 	%fd85, %fd84, %fd83;
	ld.global.f64 	%fd86, [%rd92+-16];
	mul.f64 	%fd87, %fd86, %fd85;
	mul.f64 	%fd88, %fd87, 0dC024000000000000;
	shl.b32 	%r32, %r3, 1;
	add.s32 	%r33, %r1, %r32;
	mul.wide.u32 	%rd53, %r33, 8;
	add.s64 	%rd54, %rd93, %rd53;
	atom.global.add.f64 	%fd89, [%rd54], %fd88;
	ld.global.f64 	%fd90, [%rd6];
	ld.global.f64 	%fd91, [%rd7];
	sub.f64 	%fd92, %fd90, %fd91;
	mul.f64 	%fd93, %fd90, %fd92;
	sub.f64 	%fd94, %fd45, %fd90;
	mul.f64 	%fd95, %fd94, %fd93;
	ld.global.f64 	%fd96, [%rd8];
	mul.f64 	%fd97, %fd96, %fd95;
	sub.f64 	%fd98, %fd45, %fd96;
	mul.f64 	%fd99, %fd98, %fd97;
	ld.global.f64 	%fd100, [%rd9];
	mul.f64 	%fd101, %fd100, %fd99;
	ld.global.f64 	%fd102, [%rd92+-8];
	mul.f64 	%fd103, %fd102, %fd101;
	mul.f64 	%fd104, %fd103, 0dC024000000000000;
	mad.lo.s32 	%r34, %r3, 3, %r1;
	mul.wide.u32 	%rd55, %r34, 8;
	add.s64 	%rd56, %rd93, %rd55;
	atom.global.add.f64 	%fd105, [%rd56], %fd104;
	ld.global.f64 	%fd106, [%rd6];
	ld.global.f64 	%fd107, [%rd7];
	sub.f64 	%fd108, %fd106, %fd107;
	mul.f64 	%fd109, %fd106, %fd108;
	sub.f64 	%fd110, %fd45, %fd106;
	mul.f64 	%fd111, %fd110, %fd109;
	ld.global.f64 	%fd112, [%rd8];
	mul.f64 	%fd113, %fd112, %fd111;
	sub.f64 	%fd114, %fd45, %fd112;
	mul.f64 	%fd115, %fd114, %fd113;
	ld.global.f64 	%fd116, [%rd9];
	mul.f64 	%fd117, %fd116, %fd115;
	ld.global.f64 	%fd118, [%rd92];
	mul.f64 	%fd119, %fd118, %fd117;
	mul.f64 	%fd120, %fd119, 0dC024000000000000;
	shl.b32 	%r35, %r3, 2;
	add.s32 	%r36, %r1, %r35;
	mul.wide.u32 	%rd57, %r36, 8;
	add.s64 	%rd58, %rd93, %rd57;
	atom.global.add.f64 	%fd121, [%rd58], %fd120;
	ld.global.f64 	%fd122, [%rd6];
	ld.global.f64 	%fd123, [%rd7];
	sub.f64 	%fd124, %fd122, %fd123;
	mul.f64 	%fd125, %fd122, %fd124;
	sub.f64 	%fd126, %fd45, %fd122;
	mul.f64 	%fd127, %fd126, %fd125;
	ld.global.f64 	%fd128, [%rd8];
	mul.f64 	%fd129, %fd128, %fd127;
	sub.f64 	%fd130, %fd45, %fd128;
	mul.f64 	%fd131, %fd130, %fd129;
	ld.global.f64 	%fd132, [%rd9];
	mul.f64 	%fd133, %fd132, %fd131;
	ld.global.f64 	%fd134, [%rd92+8];
	mul.f64 	%fd135, %fd134, %fd133;
	mul.f64 	%fd136, %fd135, 0dC024000000000000;
	add.s64 	%rd59, %rd93, %rd10;
	atom.global.add.f64 	%fd137, [%rd59], %fd136;
	ld.global.f64 	%fd138, [%rd6];
	ld.global.f64 	%fd139, [%rd7];
	sub.f64 	%fd140, %fd138, %fd139;
	mul.f64 	%fd141, %fd138, %fd140;
	sub.f64 	%fd142, %fd45, %fd138;
	mul.f64 	%fd143, %fd142, %fd141;
	ld.global.f64 	%fd144, [%rd8];
	mul.f64 	%fd145, %fd144, %fd143;
	sub.f64 	%fd146, %fd45, %fd144;
	mul.f64 	%fd147, %fd146, %fd145;
	ld.global.f64 	%fd148, [%rd9];
	mul.f64 	%fd149, %fd148, %fd147;
	ld.global.f64 	%fd150, [%rd92+16];
	mul.f64 	%fd151, %fd150, %fd149;
	mul.f64 	%fd152, %fd151, 0dC024000000000000;
	add.s64 	%rd60, %rd93, %rd11;
	atom.global.add.f64 	%fd153, [%rd60], %fd152;
	ld.global.f64 	%fd154, [%rd6];
	ld.global.f64 	%fd155, [%rd7];
	sub.f64 	%fd156, %fd154, %fd155;
	mul.f64 	%fd157, %fd154, %fd156;
	sub.f64 	%fd158, %fd45, %fd154;
	mul.f64 	%fd159, %fd158, %fd157;
	ld.global.f64 	%fd160, [%rd8];
	mul.f64 	%fd161, %fd160, %fd159;
	sub.f64 	%fd162, %fd45, %fd160;
	mul.f64 	%fd163, %fd162, %fd161;
	ld.global.f64 	%fd164, [%rd9];
	mul.f64 	%fd165, %fd164, %fd163;
	ld.global.f64 	%fd166, [%rd92+24];
	mul.f64 	%fd167, %fd166, %fd165;
	mul.f64 	%fd168, %fd167, 0dC024000000000000;
	add.s64 	%rd61, %rd93, %rd12;
	atom.global.add.f64 	%fd169, [%rd61], %fd168;
	add.s32 	%r48, %r48, 8;
	mul.wide.u32 	%rd62, %r3, 64;
	add.s64 	%rd93, %rd93, %rd62;
	add.s64 	%rd92, %rd92, 64;
	setp.ne.s32 	%p4, %r48, 0;
	@%p4 bra 	$L__BB3_6;
$L__BB3_7:
	and.b32  	%r12, %r4, 7;
	setp.eq.s32 	%p5, %r12, 0;
	@%p5 bra 	$L__BB3_15;
	and.b32  	%r13, %r4, 3;
	setp.lt.u32 	%p6, %r12, 4;
	@%p6 bra 	$L__BB3_10;
	ld.global.f64 	%fd170, [%rd6];
	ld.global.f64 	%fd171, [%rd7];
	sub.f64 	%fd172, %fd170, %fd171;
	mul.f64 	%fd173, %fd170, %fd172;
	mov.f64 	%fd174, 0d3FF0000000000000;
	sub.f64 	%fd175, %fd174, %fd170;
	mul.f64 	%fd176, %fd175, %fd173;
	ld.global.f64 	%fd177, [%rd8];
	mul.f64 	%fd178, %fd177, %fd176;
	sub.f64 	%fd179, %fd174, %fd177;
	mul.f64 	%fd180, %fd179, %fd178;
	ld.global.f64 	%fd181, [%rd9];
	mul.f64 	%fd182, %fd181, %fd180;
	add.s32 	%r37, %r50, %r6;
	mul.wide.u32 	%rd63, %r37, 8;
	add.s64 	%rd64, %rd1, %rd63;
	ld.global.f64 	%fd183, [%rd64];
	mul.f64 	%fd184, %fd183, %fd182;
	mul.f64 	%fd185, %fd184, 0dC024000000000000;
	mad.lo.s32 	%r38, %r50, %r3, %r1;
	mul.wide.u32 	%rd65, %r38, 8;
	add.s64 	%rd66, %rd4, %rd65;
	atom.global.add.f64 	%fd186, [%rd66], %fd185;
	ld.global.f64 	%fd187, [%rd6];
	ld.global.f64 	%fd188, [%rd7];
	sub.f64 	%fd189, %fd187, %fd188;
	mul.f64 	%fd190, %fd187, %fd189;
	sub.f64 	%fd191, %fd174, %fd187;
	mul.f64 	%fd192, %fd191, %fd190;
	ld.global.f64 	%fd193, [%rd8];
	mul.f64 	%fd194, %fd193, %fd192;
	sub.f64 	%fd195, %fd174, %fd193;
	mul.f64 	%fd196, %fd195, %fd194;
	ld.global.f64 	%fd197, [%rd9];
	mul.f64 	%fd198, %fd197, %fd196;
	cvt.u64.u32 	%rd67, %r6;
	cvt.u64.u32 	%rd68, %r50;
	add.s64 	%rd69, %rd68, %rd67;
	shl.b64 	%rd70, %rd69, 3;
	add.s64 	%rd71, %rd1, %rd70;
	ld.global.f64 	%fd199, [%rd71+8];
	mul.f64 	%fd200, %fd199, %fd198;
	mul.f64 	%fd201, %fd200, 0dC024000000000000;
	add.s32 	%r39, %r38, %r3;
	mul.wide.s32 	%rd72, %r3, 8;
	add.s64 	%rd73, %rd66, %rd72;
	atom.global.add.f64 	%fd202, [%rd73], %fd201;
	ld.global.f64 	%fd203, [%rd6];
	ld.global.f64 	%fd204, [%rd7];
	sub.f64 	%fd205, %fd203, %fd204;
	mul.f64 	%fd206, %fd203, %fd205;
	sub.f64 	%fd207, %fd174, %fd203;
	mul.f64 	%fd208, %fd207, %fd206;
	ld.global.f64 	%fd209, [%rd8];
	mul.f64 	%fd210, %fd209, %fd208;
	sub.f64 	%fd211, %fd174, %fd209;
	mul.f64 	%fd212, %fd211, %fd210;
	ld.global.f64 	%fd213, [%rd9];
	mul.f64 	%fd214, %fd213, %fd212;
	ld.global.f64 	%fd215, [%rd71+16];
	mul.f64 	%fd216, %fd215, %fd214;
	mul.f64 	%fd217, %fd216, 0dC024000000000000;
	add.s32 	%r40, %r39, %r3;
	add.s64 	%rd74, %rd73, %rd72;
	atom.global.add.f64 	%fd218, [%rd74], %fd217;
	ld.global.f64 	%fd219, [%rd6];
	ld.global.f64 	%fd220, [%rd7];
	sub.f64 	%fd221, %fd219, %fd220;
	mul.f64 	%fd222, %fd219, %fd221;
	sub.f64 	%fd223, %fd174, %fd219;
	mul.f64 	%fd224, %fd223, %fd222;
	ld.global.f64 	%fd225, [%rd8];
	mul.f64 	%fd226, %fd225, %fd224;
	sub.f64 	%fd227, %fd174, %fd225;
	mul.f64 	%fd228, %fd227, %fd226;
	ld.global.f64 	%fd229, [%rd9];
	mul.f64 	%fd230, %fd229, %fd228;
	ld.global.f64 	%fd231, [%rd71+24];
	mul.f64 	%fd232, %fd231, %fd230;
	mul.f64 	%fd233, %fd232, 0dC024000000000000;
	add.s32 	%r41, %r40, %r3;
	mul.wide.u32 	%rd75, %r41, 8;
	add.s64 	%rd76, %rd4, %rd75;
	atom.global.add.f64 	%fd234, [%rd76], %fd233;
	add.s32 	%r50, %r50, 4;
$L__BB3_10:
	setp.eq.s32 	%p7, %r13, 0;
	@%p7 bra 	$L__BB3_15;
	setp.eq.s32 	%p8, %r13, 1;
	@%p8 bra 	$L__BB3_13;
	ld.global.f64 	%fd235, [%rd6];
	ld.global.f64 	%fd236, [%rd7];
	sub.f64 	%fd237, %fd235, %fd236;
	mul.f64 	%fd238, %fd235, %fd237;
	mov.f64 	%fd239, 0d3FF0000000000000;
	sub.f64 	%fd240, %fd239, %fd235;
	mul.f64 	%fd241, %fd240, %fd238;
	ld.global.f64 	%fd242, [%rd8];
	mul.f64 	%fd243, %fd242, %fd241;
	sub.f64 	%fd244, %fd239, %fd242;
	mul.f64 	%fd245, %fd244, %fd243;
	ld.global.f64 	%fd246, [%rd9];
	mul.f64 	%fd247, %fd246, %fd245;
	add.s32 	%r42, %r50, %r6;
	mul.wide.u32 	%rd77, %r42, 8;
	add.s64 	%rd78, %rd1, %rd77;
	ld.global.f64 	%fd248, [%rd78];
	mul.f64 	%fd249, %fd248, %fd247;
	mul.f64 	%fd250, %fd249, 0dC024000000000000;
	mad.lo.s32 	%r43, %r50, %r3, %r1;
	mul.wide.u32 	%rd79, %r43, 8;
	add.s64 	%rd80, %rd4, %rd79;
	atom.global.add.f64 	%fd251, [%rd80], %fd250;
	ld.global.f64 	%fd252, [%rd6];
	ld.global.f64 	%fd253, [%rd7];
	sub.f64 	%fd254, %fd252, %fd253;
	mul.f64 	%fd255, %fd252, %fd254;
	sub.f64 	%fd256, %fd239, %fd252;
	mul.f64 	%fd257, %fd256, %fd255;
	ld.global.f64 	%fd258, [%rd8];
	mul.f64 	%fd259, %fd258, %fd257;
	sub.f64 	%fd260, %fd239, %fd258;
	mul.f64 	%fd261, %fd260, %fd259;
	ld.global.f64 	%fd262, [%rd9];
	mul.f64 	%fd263, %fd262, %fd261;
	cvt.u64.u32 	%rd81, %r6;
	cvt.u64.u32 	%rd82, %r50;
	add.s64 	%rd83, %rd82, %rd81;
	shl.b64 	%rd84, %rd83, 3;
	add.s64 	%rd85, %rd1, %rd84;
	ld.global.f64 	%fd264, [%rd85+8];
	mul.f64 	%fd265, %fd264, %fd263;
	mul.f64 	%fd266, %fd265, 0dC024000000000000;
	add.s32 	%r44, %r43, %r3;
	mul.wide.u32 	%rd86, %r44, 8;
	add.s64 	%rd87, %rd4, %rd86;
	atom.global.add.f64 	%fd267, [%rd87], %fd266;
	add.s32 	%r50, %r50, 2;
$L__BB3_13:
	and.b32  	%r45, %r4, 1;
	setp.eq.b32 	%p9, %r45, 1;
	not.pred 	%p10, %p9;
	@%p10 bra 	$L__BB3_15;
	ld.global.f64 	%fd268, [%rd6];
	ld.global.f64 	%fd269, [%rd7];
	sub.f64 	%fd270, %fd268, %fd269;
	mul.f64 	%fd271, %fd268, %fd270;
	mov.f64 	%fd272, 0d3FF0000000000000;
	sub.f64 	%fd273, %fd272, %fd268;
	mul.f64 	%fd274, %fd273, %fd271;
	ld.global.f64 	%fd275, [%rd8];
	mul.f64 	%fd276, %fd275, %fd274;
	sub.f64 	%fd277, %fd272, %fd275;
	mul.f64 	%fd278, %fd277, %fd276;
	ld.global.f64 	%fd279, [%rd9];
	mul.f64 	%fd280, %fd279, %fd278;
	add.s32 	%r46, %r50, %r6;
	mul.wide.u32 	%rd88, %r46, 8;
	add.s64 	%rd89, %rd1, %rd88;
	ld.global.f64 	%fd281, [%rd89];
	mul.f64 	%fd282, %fd281, %fd280;
	mul.f64 	%fd283, %fd282, 0dC024000000000000;
	mad.lo.s32 	%r47, %r50, %r3, %r1;
	mul.wide.u32 	%rd90, %r47, 8;
	add.s64 	%rd91, %rd4, %rd90;
	atom.global.add.f64 	%fd284, [%rd91], %fd283;
$L__BB3_15:
	ret;

}
	// .globl	_Z10calc_loss2PdS_S_S_S_S_S_
.visible .entry _Z10calc_loss2PdS_S_S_S_S_S_(
	.param .u64 .ptr .align 1 _Z10calc_loss2PdS_S_S_S_S_S__param_0,
	.param .u64 .ptr .align 1 _Z10calc_loss2PdS_S_S_S_S_S__param_1,
	.param .u64 .ptr .align 1 _Z10calc_loss2PdS_S_S_S_S_S__param_2,
	.param .u64 .ptr .align 1 _Z10calc_loss2PdS_S_S_S_S_S__param_3,
	.param .u64 .ptr .align 1 _Z10calc_loss2PdS_S_S_S_S_S__param_4,
	.param .u64 .ptr .align 1 _Z10calc_loss2PdS_S_S_S_S_S__param_5,
	.param .u64 .ptr .align 1 _Z10calc_loss2PdS_S_S_S_S_S__param_6
)
{
	.local .align 16 .b8 	__local_depot4[16];
	.reg .b64 	%SP;
	.reg .b64 	%SPL;
	.reg .pred 	%p<5>;
	.reg .b32 	%r<17>;
	.reg .b64 	%rd<35>;
	.reg .b64 	%fd<23>;

	mov.u64 	%SPL, __local_depot4;
	cvta.local.u64 	%SP, %SPL;
	ld.param.u64 	%rd3, [_Z10calc_loss2PdS_S_S_S_S_S__param_0];
	ld.param.u64 	%rd4, [_Z10calc_loss2PdS_S_S_S_S_S__param_1];
	ld.param.u64 	%rd5, [_Z10calc_loss2PdS_S_S_S_S_S__param_2];
	ld.param.u64 	%rd6, [_Z10calc_loss2PdS_S_S_S_S_S__param_3];
	ld.param.u64 	%rd7, [_Z10calc_loss2PdS_S_S_S_S_S__param_4];
	ld.param.u64 	%rd8, [_Z10calc_loss2PdS_S_S_S_S_S__param_5];
	ld.param.u64 	%rd9, [_Z10calc_loss2PdS_S_S_S_S_S__param_6];
	cvta.to.global.u64 	%rd1, %rd9;
	add.u64 	%rd10, %SP, 0;
	add.u64 	%rd2, %SPL, 0;
	mov.u32 	%r1, %tid.x;
	mov.u32 	%r2, %tid.y;
	mov.u32 	%r3, %ntid.y;
	mov.u32 	%r4, %ctaid.x;
	bar.sync 	0;
	setp.ne.s32 	%p1, %r1, 0;
	mov.f64 	%fd22, 0d0000000000000000;
	@%p1 bra 	$L__BB4_2;
	cvta.to.global.u64 	%rd11, %rd3;
	cvta.to.global.u64 	%rd12, %rd4;
	mad.lo.s32 	%r5, %r4, %r3, %r2;
	mul.wide.u32 	%rd13, %r5, 8;
	add.s64 	%rd14, %rd11, %rd13;
	ld.global.f64 	%fd6, [%rd14];
	add.s64 	%rd15, %rd12, %rd13;
	ld.global.f64 	%fd7, [%rd15];
	sub.f64 	%fd8, %fd6, %fd7;
	mul.f64 	%fd22, %fd8, %fd8;
	st.local.u32 	[%rd2], %r5;
	st.local.f64 	[%rd2+8], %fd6;
	mov.u64 	%rd16, $str;
	cvta.global.u64 	%rd17, %rd16;
	{ // callseq 4, 0
	.param .b64 param0;
	st.param.b64 	[param0], %rd17;
	.param .b64 param1;
	st.param.b64 	[param1], %rd10;
	.param .b32 retval0;
	call.uni (retval0), 
	vprintf, 
	(
	param0, 
	param1
	);
	ld.param.b32 	%r6, [retval0];
	} // callseq 4
$L__BB4_2:
	setp.ne.s32 	%p2, %r4, 0;
	@%p2 bra 	$L__BB4_4;
	mov.u32 	%r8, %ntid.x;
	mad.lo.s32 	%r9, %r8, %r2, %r1;
	cvta.to.global.u64 	%rd19, %rd5;
	mul.wide.u32 	%rd20, %r9, 8;
	add.s64 	%rd21, %rd19, %rd20;
	ld.global.f64 	%fd9, [%rd21];
	mad.lo.s32 	%r10, %r3, %r1, %r2;
	cvta.to.global.u64 	%rd22, %rd6;
	mul.wide.u32 	%rd23, %r10, 8;
	add.s64 	%rd24, %rd22, %rd23;
	ld.global.f64 	%fd10, [%rd24];
	mul.f64 	%fd11, %fd10, %fd10;
	fma.rn.f64 	%fd12, %fd9, %fd9, %fd11;
	fma.rn.f64 	%fd13, %fd12, 0d3F847AE147AE147B, %fd22;
	cvta.to.global.u64 	%rd25, %rd7;
	add.s64 	%rd26, %rd25, %rd20;
	ld.global.f64 	%fd14, [%rd26];
	cvta.to.global.u64 	%rd27, %rd8;
	add.s64 	%rd28, %rd27, %rd23;
	ld.global.f64 	%fd15, [%rd28];
	mul.f64 	%fd16, %fd15, %fd15;
	fma.rn.f64 	%fd17, %fd14, %fd14, %fd16;
	fma.rn.f64 	%fd22, %fd17, 0d3F847AE147AE147B, %fd13;
	st.local.v2.u32 	[%rd2], {%r9, %r9};
	mov.u64 	%rd29, $str$1;
	cvta.global.u64 	%rd30, %rd29;
	{ // callseq 5, 0
	.param .b64 param0;
	st.param.b64 	[param0], %rd30;
	.param .b64 param1;
	st.param.b64 	[param1], %rd10;
	.param .b32 retval0;
	call.uni (retval0), 
	vprintf, 
	(
	param0, 
	param1
	);
	ld.param.b32 	%r11, [retval0];
	} // callseq 5
$L__BB4_4:
	setp.eq.f64 	%p3, %fd22, 0d0000000000000000;
	@%p3 bra 	$L__BB4_6;
	ld.global.f64 	%fd18, [%rd1];
	add.f64 	%fd19, %fd22, %fd18;
	st.global.f64 	[%rd1], %fd19;
$L__BB4_6:
	bar.sync 	0;
	add.s32 	%r13, %r4, %r1;
	or.b32  	%r14, %r13, %r2;
	setp.ne.s32 	%p4, %r14, 0;
	@%p4 bra 	$L__BB4_8;
	ld.global.f64 	%fd20, [%rd1];
	st.local.f64 	[%rd2], %fd20;
	mov.u64 	%rd32, $str$2;
	cvta.global.u64 	%rd33, %rd32;
	{ // callseq 6, 0
	.param .b64 param0;
	st.param.b64 	[param0], %rd33;
	.param .b64 param1;
	st.param.b64 	[param1], %rd10;
	.param .b32 retval0;
	call.uni (retval0), 
	vprintf, 
	(
	param0, 
	param1
	);
	ld.param.b32 	%r15, [retval0];
	} // callseq 6
$L__BB4_8:
	ret;

}


// ===== COMPILED SASS (sm_100) =====

	.target	sm_100

	.elftype	@"ET_EXEC"


//--------------------- .note.nv.tkinfo           --------------------------
	.section	.note.nv.tkinfo,"",@"SHT_NOTE"
	.sectionflags	@"SHF_NOTE_NV_TKINFO"
	.tkinfo
        /*0018*/ 	.word	0x00000002
        /*0030*/ 	.string	""
        /*0030*/ 	.string	"ptxas"
        /*0030*/ 	.string	"Cuda compilation tools, release 13.0, V13.0.88"
        /*0030*/ 	.string	"Build cuda_13.0.r13.0/compiler.36424714_0"
        /*0030*/ 	.string	"-arch sm_100 -m 64 "



//--------------------- .note.nv.cuinfo           --------------------------
	.section	.note.nv.cuinfo,"",@"SHT_NOTE"
	.sectionflags	@"SHF_NOTE_NV_CUINFO"
        /*0018*/ 	.short	0x0002
        /*001a*/ 	.short	0x0064
        /*001c*/ 	.short	0x0082
	.zero		2


//--------------------- .nv.info                  --------------------------
	.section	.nv.info,"",@"SHT_CUDA_INFO"
	.align	4


	//----- nvinfo : EIATTR_REGCOUNT
	.align		4
        /*0000*/ 	.byte	0x04, 0x2f
        /*0002*/ 	.short	(.L_14 - .L_13)
	.align		4
.L_13:
        /*0004*/ 	.word	index@(_Z4initPd)
        /*0008*/ 	.word	0x0000001f


	//----- nvinfo : EIATTR_FRAME_SIZE
	.align		4
.L_14:
        /*000c*/ 	.byte	0x04, 0x11
        /*000e*/ 	.short	(.L_16 - .L_15)
	.align		4
.L_15:
        /*0010*/ 	.word	index@(_Z4initPd)
        /*0014*/ 	.word	0x00000030


	//----- nvinfo : EIATTR_REGCOUNT
	.align		4
.L_16:
        /*0018*/ 	.byte	0x04, 0x2f
        /*001a*/ 	.short	(.L_18 - .L_17)
	.align		4
.L_17:
        /*001c*/ 	.word	index@(_Z10next_layerPdS_S_S_)
        /*0020*/ 	.word	0x0000001a


	//----- nvinfo : EIATTR_FRAME_SIZE
	.align		4
.L_18:
        /*0024*/ 	.byte	0x04, 0x11
        /*0026*/ 	.short	(.L_20 - .L_19)
	.align		4
.L_19:
        /*0028*/ 	.word	index@($__internal_0_$__cuda_sm20_div_rn_f64_full)
        /*002c*/ 	.word	0x00000000


	//----- nvinfo : EIATTR_FRAME_SIZE
	.align		4
.L_20:
        /*0030*/ 	.byte	0x04, 0x11
        /*0032*/ 	.short	(.L_22 - .L_21)
	.align		4
.L_21:
        /*0034*/ 	.word	index@(_Z10next_layerPdS_S_S_)
        /*0038*/ 	.word	0x00000000


	//----- nvinfo : EIATTR_REGCOUNT
	.align		4
.L_22:
        /*003c*/ 	.byte	0x04, 0x2f
        /*003e*/ 	.short	(.L_24 - .L_23)
	.align		4
.L_23:
        /*0040*/ 	.word	index@(_Z9calc_lossPdS_S_S_S_)
        /*0044*/ 	.word	0x0000001a


	//----- nvinfo : EIATTR_FRAME_SIZE
	.align		4
.L_24:
        /*0048*/ 	.byte	0x04, 0x11
        /*004a*/ 	.short	(.L_26 - .L_25)
	.align		4
.L_25:
        /*004c*/ 	.word	index@(_Z9calc_lossPdS_S_S_S_)
        /*0050*/ 	.word	0x00000010


	//----- nvinfo : EIATTR_REGCOUNT
	.align		4
.L_26:
        /*0054*/ 	.byte	0x04, 0x2f
        /*0056*/ 	.short	(.L_28 - .L_27)
	.align		4
.L_27:
        /*0058*/ 	.word	index@(_Z6updatePdS_S_S_S_S_S_S_)
        /*005c*/ 	.word	0x00000028


	//----- nvinfo : EIATTR_FRAME_SIZE
	.align		4
.L_28:
        /*0060*/ 	.byte	0x04, 0x11
        /*0062*/ 	.short	(.L_30 - .L_29)
	.align		4
.L_29:
        /*0064*/ 	.word	index@(_Z6updatePdS_S_S_S_S_S_S_)
        /*0068*/ 	.word	0x00000008


	//----- nvinfo : EIATTR_REGCOUNT
	.align		4
.L_30:
        /*006c*/ 	.byte	0x04, 0x2f
        /*006e*/ 	.short	(.L_32 - .L_31)
	.align		4
.L_31:
        /*0070*/ 	.word	index@(_Z10calc_loss2PdS_S_S_S_S_S_)
        /*0074*/ 	.word	0x0000001a


	//----- nvinfo : EIATTR_FRAME_SIZE
	.align		4
.L_32:
        /*0078*/ 	.byte	0x04, 0x11
        /*007a*/ 	.short	(.L_34 - .L_33)
	.align		4
.L_33:
        /*007c*/ 	.word	index@(_Z10calc_loss2PdS_S_S_S_S_S_)
        /*0080*/ 	.word	0x00000010


	//----- nvinfo : EIATTR_MIN_STACK_SIZE
	.align		4
.L_34:
        /*0084*/ 	.byte	0x04, 0x12
        /*0086*/ 	.short	(.L_36 - .L_35)
	.align		4
.L_35:
        /*0088*/ 	.word	index@(_Z10calc_loss2PdS_S_S_S_S_S_)
        /*008c*/ 	.word	0x00000010


	//----- nvinfo : EIATTR_MIN_STACK_SIZE
	.align		4
.L_36:
        /*0090*/ 	.byte	0x04, 0x12
        /*0092*/ 	.short	(.L_38 - .L_37)
	.align		4
.L_37:
        /*0094*/ 	.word	index@(_Z6updatePdS_S_S_S_S_S_S_)
        /*0098*/ 	.word	0x00000008


	//----- nvinfo : EIATTR_MIN_STACK_SIZE
	.align		4
.L_38:
        /*009c*/ 	.byte	0x04, 0x12
        /*009e*/ 	.short	(.L_40 - .L_39)
	.align		4
.L_39:
        /*00a0*/ 	.word	index@(_Z9calc_lossPdS_S_S_S_)
        /*00a4*/ 	.word	0x00000010


	//----- nvinfo : EIATTR_MIN_STACK_SIZE
	.align		4
.L_40:
        /*00a8*/ 	.byte	0x04, 0x12
        /*00aa*/ 	.short	(.L_42 - .L_41)
	.align		4
.L_41:
        /*00ac*/ 	.word	index@(_Z10next_layerPdS_S_S_)
        /*00b0*/ 	.word	0x00000000


	//----- nvinfo : EIATTR_MIN_STACK_SIZE
	.align		4
.L_42:
        /*00b4*/ 	.byte	0x04, 0x12
        /*00b6*/ 	.short	(.L_44 - .L_43)
	.align		4
.L_43:
        /*00b8*/ 	.word	index@(_Z4initPd)
        /*00bc*/ 	.word	0x00000030
.L_44:


//--------------------- .nv.compat                --------------------------
	.section	.nv.compat,"",@"SHT_CUDA_COMPAT_INFO"
	.align	4
        /*0000*/ 	.byte	0x02, 0x09, 0x00, 0x00, 0x02, 0x02, 0x01, 0x00, 0x02, 0x05, 0x05, 0x00, 0x03, 0x07, 0x01, 0x01
        /*0010*/ 	.byte	0x02, 0x03, 0x00, 0x00, 0x02, 0x06, 0x01, 0x00, 0x04, 0x0b, 0x08, 0x00, 0x01, 0x00, 0x00, 0x00
        /*0020*/ 	.byte	0x00, 0x00, 0x00, 0x00


//--------------------- .nv.info._Z10calc_loss2PdS_S_S_S_S_S_ --------------------------
	.section	.nv.info._Z10calc_loss2PdS_S_S_S_S_S_,"",@"SHT_CUDA_INFO"
	.sectionflags	@""
	.align	4


	//----- nvinfo : EIATTR_CUDA_API_VERSION
	.align		4
        /*0000*/ 	.byte	0x04, 0x37
        /*0002*/ 	.short	(.L_46 - .L_45)
.L_45:
        /*0004*/ 	.word	0x00000082


	//----- nvinfo : EIATTR_KPARAM_INFO
	.align		4
.L_46:
        /*0008*/ 	.byte	0x04, 0x17
        /*000a*/ 	.short	(.L_48 - .L_47)
.L_47:
        /*000c*/ 	.word	0x00000000
        /*0010*/ 	.short	0x0006
        /*0012*/ 	.short	0x0030
        /*0014*/ 	.byte	0x00, 0xf5, 0x21, 0x00


	//----- nvinfo : EIATTR_KPARAM_INFO
	.align		4
.L_48:
        /*0018*/ 	.byte	0x04, 0x17
        /*001a*/ 	.short	(.L_50 - .L_49)
.L_49:
        /*001c*/ 	.word	0x00000000
        /*0020*/ 	.short	0x0005
        /*0022*/ 	.short	0x0028
        /*0024*/ 	.byte	0x00, 0xf5, 0x21, 0x00


	//----- nvinfo : EIATTR_KPARAM_INFO
	.align		4
.L_50:
        /*0028*/ 	.byte	0x04, 0x17
        /*002a*/ 	.short	(.L_52 - .L_51)
.L_51:
        /*002c*/ 	.word	0x00000000
        /*0030*/ 	.short	0x0004
        /*0032*/ 	.short	0x0020
        /*0034*/ 	.byte	0x00, 0xf5, 0x21, 0x00


	//----- nvinfo : EIATTR_KPARAM_INFO
	.align		4
.L_52:
        /*0038*/ 	.byte	0x04, 0x17
        /*003a*/ 	.short	(.L_54 - .L_53)
.L_53:
        /*003c*/ 	.word	0x00000000
        /*0040*/ 	.short	0x0003
        /*0042*/ 	.short	0x0018
        /*0044*/ 	.byte	0x00, 0xf5, 0x21, 0x00


	//----- nvinfo : EIATTR_KPARAM_INFO
	.align		4
.L_54:
        /*0048*/ 	.byte	0x04, 0x17
        /*004a*/ 	.short	(.L_56 - .L_55)
.L_55:
        /*004c*/ 	.word	0x00000000
        /*0050*/ 	.short	0x0002
        /*0052*/ 	.short	0x0010
        /*0054*/ 	.byte	0x00, 0xf5, 0x21, 0x00


	//----- nvinfo : EIATTR_KPARAM_INFO
	.align		4
.L_56:
        /*0058*/ 	.byte	0x04, 0x17
        /*005a*/ 	.short	(.L_58 - .L_57)
.L_57:
        /*005c*/ 	.word	0x00000000
        /*0060*/ 	.short	0x0001
        /*0062*/ 	.short	0x0008
        /*0064*/ 	.byte	0x00, 0xf5, 0x21, 0x00


	//----- nvinfo : EIATTR_KPARAM_INFO
	.align		4
.L_58:
        /*0068*/ 	.byte	0x04, 0x17
        /*006a*/ 	.short	(.L_60 - .L_59)
.L_59:
        /*006c*/ 	.word	0x00000000
        /*0070*/ 	.short	0x0000
        /*0072*/ 	.short	0x0000
        /*0074*/ 	.byte	0x00, 0xf5, 0x21, 0x00


	//----- nvinfo : EIATTR_SPARSE_MMA_MASK
	.align		4
.L_60:
        /*0078*/ 	.byte	0x03, 0x50
        /*007a*/ 	.short	0x0000


	//----- nvinfo : EIATTR_MAXREG_COUNT
	.align		4
        /*007c*/ 	.byte	0x03, 0x1b
        /*007e*/ 	.short	0x00ff


	//----- nvinfo : EIATTR_NUM_BARRIERS
	.align		4
        /*0080*/ 	.byte	0x02, 0x4c
        /*0082*/ 	.byte	0x01
	.zero		1


	//----- nvinfo : EIATTR_EXTERNS
	.align		4
        /*0084*/ 	.byte	0x04, 0x0f
        /*0086*/ 	.short	(.L_62 - .L_61)


	//   ....[0]....
	.align		4
.L_61:
        /*0088*/ 	.word	index@(vprintf)


	//----- nvinfo : EIATTR_MERCURY_ISA_VERSION
	.align		4
.L_62:
        /*008c*/ 	.byte	0x03, 0x5f
        /*008e*/ 	.short	0x0101


	//----- nvinfo : EIATTR_VRC_CTA_INIT_COUNT
	.align		4
        /*0090*/ 	.byte	0x02, 0x4a
	.zero		1
	.zero		1


	//----- nvinfo : EIATTR_SYSCALL_OFFSETS
	.align		4
        /*0094*/ 	.byte	0x04, 0x46
        /*0096*/ 	.short	(.L_64 - .L_63)


	//   ....[0]....
.L_63:
        /*0098*/ 	.word	0x00000230


	//   ....[1]....
        /*009c*/ 	.word	0x00000480


	//   ....[2]....
        /*00a0*/ 	.word	0x000005f0


	//----- nvinfo : EIATTR_EXIT_INSTR_OFFSETS
	.align		4
.L_64:
        /*00a4*/ 	.byte	0x04, 0x1c
        /*00a6*/ 	.short	(.L_66 - .L_65)


	//   ....[0]....
.L_65:
        /*00a8*/ 	.word	0x00000530


	//   ....[1]....
        /*00ac*/ 	.word	0x00000600


	//----- nvinfo : EIATTR_CRS_STACK_SIZE
	.align		4
.L_66:
        /*00b0*/ 	.byte	0x04, 0x1e
        /*00b2*/ 	.short	(.L_68 - .L_67)
.L_67:
        /*00b4*/ 	.word	0x00000000


	//----- nvinfo : EIATTR_CBANK_PARAM_SIZE
	.align		4
.L_68:
        /*00b8*/ 	.byte	0x03, 0x19
        /*00ba*/ 	.short	0x0038


	//----- nvinfo : EIATTR_PARAM_CBANK
	.align		4
        /*00bc*/ 	.byte	0x04, 0x0a
        /*00be*/ 	.short	(.L_70 - .L_69)
	.align		4
.L_69:
        /*00c0*/ 	.word	index@(.nv.constant0._Z10calc_loss2PdS_S_S_S_S_S_)
        /*00c4*/ 	.short	0x0380
        /*00c6*/ 	.short	0x0038


	//----- nvinfo : EIATTR_SW_WAR
	.align		4
.L_70:
        /*00c8*/ 	.byte	0x04, 0x36
        /*00ca*/ 	.short	(.L_72 - .L_71)
.L_71:
        /*00cc*/ 	.word	0x00000008
.L_72:


//--------------------- .nv.info._Z6updatePdS_S_S_S_S_S_S_ --------------------------
	.section	.nv.info._Z6updatePdS_S_S_S_S_S_S_,"",@"SHT_CUDA_INFO"
	.sectionflags	@""
	.align	4


	//----- nvinfo : EIATTR_CUDA_API_VERSION
	.align		4
        /*0000*/ 	.byte	0x04, 0x37
        /*0002*/ 	.short	(.L_74 - .L_73)
.L_73:
        /*0004*/ 	.word	0x00000082


	//----- nvinfo : EIATTR_KPARAM_INFO
	.align		4
.L_74:
        /*0008*/ 	.byte	0x04, 0x17
        /*000a*/ 	.short	(.L_76 - .L_75)
.L_75:
        /*000c*/ 	.word	0x00000000
        /*0010*/ 	.short	0x0007
        /*0012*/ 	.short	0x0038
        /*0014*/ 	.byte	0x00, 0xf5, 0x21, 0x00


	//----- nvinfo : EIATTR_KPARAM_INFO
	.align		4
.L_76:
        /*0018*/ 	.byte	0x04, 0x17
        /*001a*/ 	.short	(.L_78 - .L_77)
.L_77:
        /*001c*/ 	.word	0x00000000
        /*0020*/ 	.short	0x0006
        /*0022*/ 	.short	0x0030
        /*0024*/ 	.byte	0x00, 0xf5, 0x21, 0x00


	//----- nvinfo : EIATTR_KPARAM_INFO
	.align		4
.L_78:
        /*0028*/ 	.byte	0x04, 0x17
        /*002a*/ 	.short	(.L_80 - .L_79)
.L_79:
        /*002c*/ 	.word	0x00000000
        /*0030*/ 	.short	0x0005
        /*0032*/ 	.short	0x0028
        /*0034*/ 	.byte	0x00, 0xf5, 0x21, 0x00


	//----- nvinfo : EIATTR_KPARAM_INFO
	.align		4
.L_80:
        /*0038*/ 	.byte	0x04, 0x17
        /*003a*/ 	.short	(.L_82 - .L_81)
.L_81:
        /*003c*/ 	.word	0x00000000
        /*0040*/ 	.short	0x0004
        /*0042*/ 	.short	0x0020
        /*0044*/ 	.byte	0x00, 0xf5, 0x21, 0x00


	//----- nvinfo : EIATTR_KPARAM_INFO
	.align		4
.L_82:
        /*0048*/ 	.byte	0x04, 0x17
        /*004a*/ 	.short	(.L_84 - .L_83)
.L_83:
        /*004c*/ 	.word	0x00000000
        /*0050*/ 	.short	0x0003
        /*0052*/ 	.short	0x0018
        /*0054*/ 	.byte	0x00, 0xf5, 0x21, 0x00


	//----- nvinfo : EIATTR_KPARAM_INFO
	.align		4
.L_84:
        /*0058*/ 	.byte	0x04, 0x17
        /*005a*/ 	.short	(.L_86 - .L_85)
.L_85:
        /*005c*/ 	.word	0x00000000
        /*0060*/ 	.short	0x0002
        /*0062*/ 	.short	0x0010
        /*0064*/ 	.byte	0x00, 0xf5, 0x21, 0x00


	//----- nvinfo : EIATTR_KPARAM_INFO
	.align		4
.L_86:
        /*0068*/ 	.byte	0x04, 0x17
        /*006a*/ 	.short	(.L_88 - .L_87)
.L_87:
        /*006c*/ 	.word	0x00000000
        /*0070*/ 	.short	0x0001
        /*0072*/ 	.short	0x0008
        /*0074*/ 	.byte	0x00, 0xf5, 0x21, 0x00


	//----- nvinfo : EIATTR_KPARAM_INFO
	.align		4
.L_88:
        /*0078*/ 	.byte	0x04, 0x17
        /*007a*/ 	.short	(.L_90 - .L_89)
.L_89:
        /*007c*/ 	.word	0x00000000
        /*0080*/ 	.short	0x0000
        /*0082*/ 	.short	0x0000
        /*0084*/ 	.byte	0x00, 0xf5, 0x21, 0x00


	//----- nvinfo : EIATTR_SPARSE_MMA_MASK
	.align		4
.L_90:
        /*0088*/ 	.byte	0x03, 0x50
        /*008a*/ 	.short	0x0000


	//----- nvinfo : EIATTR_MAXREG_COUNT
	.align		4
        /*008c*/ 	.byte	0x03, 0x1b
        /*008e*/ 	.short	0x00ff


	//----- nvinfo : EIATTR_NUM_BARRIERS
	.align		4
        /*0090*/ 	.byte	0x02, 0x4c
        /*0092*/ 	.byte	0x01
	.zero		1


	//----- nvinfo : EIATTR_EXTERNS
	.align		4
        /*0094*/ 	.byte	0x04, 0x0f
        /*0096*/ 	.short	(.L_92 - .L_91)


	//   ....[0]....
	.align		4
.L_91:
        /*0098*/ 	.word	index@(vprintf)


	//----- nvinfo : EIATTR_MERCURY_ISA_VERSION
	.align		4
.L_92:
        /*009c*/ 	.byte	0x03, 0x5f
        /*009e*/ 	.short	0x0101


	//----- nvinfo : EIATTR_VRC_CTA_INIT_COUNT
	.align		4
        /*00a0*/ 	.byte	0x02, 0x4a
	.zero		1
	.zero		1


	//----- nvinfo : EIATTR_SYSCALL_OFFSETS
	.align		4
        /*00a4*/ 	.byte	0x04, 0x46
        /*00a6*/ 	.short	(.L_94 - .L_93)


	//   ....[0]....
.L_93:
        /*00a8*/ 	.word	0x00000340


	//----- nvinfo : EIATTR_EXIT_INSTR_OFFSETS
	.align		4
.L_94:
        /*00ac*/ 	.byte	0x04, 0x1c
        /*00ae*/ 	.short	(.L_96 - .L_95)


	//   ....[0]....
.L_95:
        /*00b0*/ 	.word	0x000010f0


	//   ....[1]....
        /*00b4*/ 	.word	0x00001680


	//   ....[2]....
        /*00b8*/ 	.word	0x000019c0


	//   ....[3]....
        /*00bc*/ 	.word	0x00001b30


	//----- nvinfo : EIATTR_CRS_STACK_SIZE
	.align		4
.L_96:
        /*00c0*/ 	.byte	0x04, 0x1e
        /*00c2*/ 	.short	(.L_98 - .L_97)
.L_97:
        /*00c4*/ 	.word	0x00000000


	//----- nvinfo : EIATTR_CBANK_PARAM_SIZE
	.align		4
.L_98:
        /*00c8*/ 	.byte	0x03, 0x19
        /*00ca*/ 	.short	0x0040


	//----- nvinfo : EIATTR_PARAM_CBANK
	.align		4
        /*00cc*/ 	.byte	0x04, 0x0a
        /*00ce*/ 	.short	(.L_100 - .L_99)
	.align		4
.L_99:
        /*00d0*/ 	.word	index@(.nv.constant0._Z6updatePdS_S_S_S_S_S_S_)
        /*00d4*/ 	.short	0x0380
        /*00d6*/ 	.short	0x0040


	//----- nvinfo : EIATTR_SW_WAR
	.align		4
.L_100:
        /*00d8*/ 	.byte	0x04, 0x36
        /*00da*/ 	.short	(.L_102 - .L_101)
.L_101:
        /*00dc*/ 	.word	0x00000008
.L_102:


//--------------------- .nv.info._Z9calc_lossPdS_S_S_S_ --------------------------
	.section	.nv.info._Z9calc_lossPdS_S_S_S_,"",@"SHT_CUDA_INFO"
	.sectionflags	@""
	.align	4


	//----- nvinfo : EIATTR_CUDA_API_VERSION
	.align		4
        /*0000*/ 	.byte	0x04, 0x37
        /*0002*/ 	.short	(.L_104 - .L_103)
.L_103:
        /*0004*/ 	.word	0x00000082


	//----- nvinfo : EIATTR_KPARAM_INFO
	.align		4
.L_104:
        /*0008*/ 	.byte	0x04, 0x17
        /*000a*/ 	.short	(.L_106 - .L_105)
.L_105:
        /*000c*/ 	.word	0x00000000
        /*0010*/ 	.short	0x0004
        /*0012*/ 	.short	0x0020
        /*0014*/ 	.byte	0x00, 0xf5, 0x21, 0x00


	//----- nvinfo : EIATTR_KPARAM_INFO
	.align		4
.L_106:
        /*0018*/ 	.byte	0x04, 0x17
        /*001a*/ 	.short	(.L_108 - .L_107)
.L_107:
        /*001c*/ 	.word	0x00000000
        /*0020*/ 	.short	0x0003
        /*0022*/ 	.short	0x0018
        /*0024*/ 	.byte	0x00, 0xf5, 0x21, 0x00


	//----- nvinfo : EIATTR_KPARAM_INFO
	.align		4
.L_108:
        /*0028*/ 	.byte	0x04, 0x17
        /*002a*/ 	.short	(.L_110 - .L_109)
.L_109:
        /*002c*/ 	.word	0x00000000
        /*0030*/ 	.short	0x0002
        /*0032*/ 	.short	0x0010
        /*0034*/ 	.byte	0x00, 0xf5, 0x21, 0x00


	//----- nvinfo : EIATTR_KPARAM_INFO
	.align		4
.L_110:
        /*0038*/ 	.byte	0x04, 0x17
        /*003a*/ 	.short	(.L_112 - .L_111)
.L_111:
        /*003c*/ 	.word	0x00000000
        /*0040*/ 	.short	0x0001
        /*0042*/ 	.short	0x0008
        /*0044*/ 	.byte	0x00, 0xf5, 0x21, 0x00


	//----- nvinfo : EIATTR_KPARAM_INFO
	.align		4
.L_112:
        /*0048*/ 	.byte	0x04, 0x17
        /*004a*/ 	.short	(.L_114 - .L_113)
.L_113:
        /*004c*/ 	.word	0x00000000
        /*0050*/ 	.short	0x0000
        /*0052*/ 	.short	0x0000
        /*0054*/ 	.byte	0x00, 0xf5, 0x21, 0x00


	//----- nvinfo : EIATTR_SPARSE_MMA_MASK
	.align		4
.L_114:
        /*0058*/ 	.byte	0x03, 0x50
        /*005a*/ 	.short	0x0000


	//----- nvinfo : EIATTR_MAXREG_COUNT
	.align		4
        /*005c*/ 	.byte	0x03, 0x1b
        /*005e*/ 	.short	0x00ff


	//----- nvinfo : EIATTR_NUM_BARRIERS
	.align		4
        /*0060*/ 	.byte	0x02, 0x4c
        /*0062*/ 	.byte	0x01
	.zero		1


	//----- nvinfo : EIATTR_EXTERNS
	.align		4
        /*0064*/ 	.byte	0x04, 0x0f
        /*0066*/ 	.short	(.L_116 - .L_115)


	//   ....[0]....
	.align		4
.L_115:
        /*0068*/ 	.word	index@(vprintf)


	//----- nvinfo : EIATTR_MERCURY_ISA_VERSION
	.align		4
.L_116:
        /*006c*/ 	.byte	0x03, 0x5f
        /*006e*/ 	.short	0x0101


	//----- nvinfo : EIATTR_VRC_CTA_INIT_COUNT
	.align		4
        /*0070*/ 	.byte	0x02, 0x4a
	.zero		1
	.zero		1


	//----- nvinfo : EIATTR_SYSCALL_OFFSETS
	.align		4
        /*0074*/ 	.byte	0x04, 0x46
        /*0076*/ 	.short	(.L_118 - .L_117)


	//   ....[0]....
.L_117:
        /*0078*/ 	.word	0x00000230


	//   ....[1]....
        /*007c*/ 	.word	0x000003f0


	//   ....[2]....
        /*0080*/ 	.word	0x00000560


	//----- nvinfo : EIATTR_EXIT_INSTR_OFFSETS
	.align		4
.L_118:
        /*0084*/ 	.byte	0x04, 0x1c
        /*0086*/ 	.short	(.L_120 - .L_119)


	//   ....[0]....
.L_119:
        /*0088*/ 	.word	0x000004a0


	//   ....[1]....
        /*008c*/ 	.word	0x00000570


	//----- nvinfo : EIATTR_CRS_STACK_SIZE
	.align		4
.L_120:
        /*0090*/ 	.byte	0x04, 0x1e
        /*0092*/ 	.short	(.L_122 - .L_121)
.L_121:
        /*0094*/ 	.word	0x00000000


	//----- nvinfo : EIATTR_CBANK_PARAM_SIZE
	.align		4
.L_122:
        /*0098*/ 	.byte	0x03, 0x19
        /*009a*/ 	.short	0x0028


	//----- nvinfo : EIATTR_PARAM_CBANK
	.align		4
        /*009c*/ 	.byte	0x04, 0x0a
        /*009e*/ 	.short	(.L_124 - .L_123)
	.align		4
.L_123:
        /*00a0*/ 	.word	index@(.nv.constant0._Z9calc_lossPdS_S_S_S_)
        /*00a4*/ 	.short	0x0380
        /*00a6*/ 	.short	0x0028


	//----- nvinfo : EIATTR_SW_WAR
	.align		4
.L_124:
        /*00a8*/ 	.byte	0x04, 0x36
        /*00aa*/ 	.short	(.L_126 - .L_125)
.L_125:
        /*00ac*/ 	.word	0x00000008
.L_126:


//--------------------- .nv.info._Z10next_layerPdS_S_S_ --------------------------
	.section	.nv.info._Z10next_layerPdS_S_S_,"",@"SHT_CUDA_INFO"
	.sectionflags	@""
	.align	4


	//----- nvinfo : EIATTR_CUDA_API_VERSION
	.align		4
        /*0000*/ 	.byte	0x04, 0x37
        /*0002*/ 	.short	(.L_128 - .L_127)
.L_127:
        /*0004*/ 	.word	0x00000082


	//----- nvinfo : EIATTR_KPARAM_INFO
	.align		4
.L_128:
        /*0008*/ 	.byte	0x04, 0x17
        /*000a*/ 	.short	(.L_130 - .L_129)
.L_129:
        /*000c*/ 	.word	0x00000000
        /*0010*/ 	.short	0x0003
        /*0012*/ 	.short	0x0018
        /*0014*/ 	.byte	0x00, 0xf5, 0x21, 0x00


	//----- nvinfo : EIATTR_KPARAM_INFO
	.align		4
.L_130:
        /*0018*/ 	.byte	0x04, 0x17
        /*001a*/ 	.short	(.L_132 - .L_131)
.L_131:
        /*001c*/ 	.word	0x00000000
        /*0020*/ 	.short	0x0002
        /*0022*/ 	.short	0x0010
        /*0024*/ 	.byte	0x00, 0xf5, 0x21, 0x00


	//----- nvinfo : EIATTR_KPARAM_INFO
	.align		4
.L_132:
        /*0028*/ 	.byte	0x04, 0x17
        /*002a*/ 	.short	(.L_134 - .L_133)
.L_133:
        /*002c*/ 	.word	0x00000000
        /*0030*/ 	.short	0x0001
        /*0032*/ 	.short	0x0008
        /*0034*/ 	.byte	0x00, 0xf5, 0x21, 0x00


	//----- nvinfo : EIATTR_KPARAM_INFO
	.align		4
.L_134:
        /*0038*/ 	.byte	0x04, 0x17
        /*003a*/ 	.short	(.L_136 - .L_135)
.L_135:
        /*003c*/ 	.word	0x00000000
        /*0040*/ 	.short	0x0000
        /*0042*/ 	.short	0x0000
        /*0044*/ 	.byte	0x00, 0xf5, 0x21, 0x00


	//----- nvinfo : EIATTR_SPARSE_MMA_MASK
	.align		4
.L_136:
        /*0048*/ 	.byte	0x03, 0x50
        /*004a*/ 	.short	0x0000


	//----- nvinfo : EIATTR_MAXREG_COUNT
	.align		4
        /*004c*/ 	.byte	0x03, 0x1b
        /*004e*/ 	.short	0x00ff


	//----- nvinfo : EIATTR_NUM_BARRIERS
	.align		4
        /*0050*/ 	.byte	0x02, 0x4c
        /*0052*/ 	.byte	0x01
	.zero		1


	//----- nvinfo : EIATTR_MERCURY_ISA_VERSION
	.align		4
        /*0054*/ 	.byte	0x03, 0x5f
        /*0056*/ 	.short	0x0101


	//----- nvinfo : EIATTR_VRC_CTA_INIT_COUNT
	.align		4
        /*0058*/ 	.byte	0x02, 0x4a
	.zero		1
	.zero		1


	//----- nvinfo : EIATTR_EXIT_INSTR_OFFSETS
	.align		4
        /*005c*/ 	.byte	0x04, 0x1c
        /*005e*/ 	.short	(.L_138 - .L_137)


	//   ....[0]....
.L_137:
        /*0060*/ 	.word	0x000001a0


	//   ....[1]....
        /*0064*/ 	.word	0x000006f0


	//----- nvinfo : EIATTR_CRS_STACK_SIZE
	.align		4
.L_138:
        /*0068*/ 	.byte	0x04, 0x1e
        /*006a*/ 	.short	(.L_140 - .L_139)
.L_139:
        /*006c*/ 	.word	0x00000000


	//----- nvinfo : EIATTR_CBANK_PARAM_SIZE
	.align		4
.L_140:
        /*0070*/ 	.byte	0x03, 0x19
        /*0072*/ 	.short	0x0020


	//----- nvinfo : EIATTR_PARAM_CBANK
	.align		4
        /*0074*/ 	.byte	0x04, 0x0a
        /*0076*/ 	.short	(.L_142 - .L_141)
	.align		4
.L_141:
        /*0078*/ 	.word	index@(.nv.constant0._Z10next_layerPdS_S_S_)
        /*007c*/ 	.short	0x0380
        /*007e*/ 	.short	0x0020


	//----- nvinfo : EIATTR_SW_WAR
	.align		4
.L_142:
        /*0080*/ 	.byte	0x04, 0x36
        /*0082*/ 	.short	(.L_144 - .L_143)
.L_143:
        /*0084*/ 	.word	0x00000008
.L_144:


//--------------------- .nv.info._Z4initPd        --------------------------
	.section	.nv.info._Z4initPd,"",@"SHT_CUDA_INFO"
	.sectionflags	@""
	.align	4


	//----- nvinfo : EIATTR_CUDA_API_VERSION
	.align		4
        /*0000*/ 	.byte	0x04, 0x37
        /*0002*/ 	.short	(.L_146 - .L_145)
.L_145:
        /*0004*/ 	.word	0x00000082


	//----- nvinfo : EIATTR_KPARAM_INFO
	.align		4
.L_146:
        /*0008*/ 	.byte	0x04, 0x17
        /*000a*/ 	.short	(.L_148 - .L_147)
.L_147:
        /*000c*/ 	.word	0x00000000
        /*0010*/ 	.short	0x0000
        /*0012*/ 	.short	0x0000
        /*0014*/ 	.byte	0x00, 0xf5, 0x21, 0x00


	//----- nvinfo : EIATTR_SPARSE_MMA_MASK
	.align		4
.L_148:
        /*0018*/ 	.byte	0x03, 0x50
        /*001a*/ 	.short	0x0000


	//----- nvinfo : EIATTR_MAXREG_COUNT
	.align		4
        /*001c*/ 	.byte	0x03, 0x1b
        /*001e*/ 	.short	0x00ff


	//----- nvinfo : EIATTR_MERCURY_ISA_VERSION
	.align		4
        /*0020*/ 	.byte	0x03, 0x5f
        /*0022*/ 	.short	0x0101


	//----- nvinfo : EIATTR_VRC_CTA_INIT_COUNT
	.align		4
        /*0024*/ 	.byte	0x02, 0x4a
	.zero		1
	.zero		1


	//----- nvinfo : EIATTR_EXIT_INSTR_OFFSETS
	.align		4
        /*0028*/ 	.byte	0x04, 0x1c
        /*002a*/ 	.short	(.L_150 - .L_149)


	//   ....[0]....
.L_149:
        /*002c*/ 	.word	0x00004c60


	//----- nvinfo : EIATTR_CRS_STACK_SIZE
	.align		4
.L_150:
        /*0030*/ 	.byte	0x04, 0x1e
        /*0032*/ 	.short	(.L_152 - .L_151)
.L_151:
        /*0034*/ 	.word	0x00000000


	//----- nvinfo : EIATTR_CBANK_PARAM_SIZE
	.align		4
.L_152:
        /*0038*/ 	.byte	0x03, 0x19
        /*003a*/ 	.short	0x0008


	//----- nvinfo : EIATTR_PARAM_CBANK
	.align		4
        /*003c*/ 	.byte	0x04, 0x0a
        /*003e*/ 	.short	(.L_154 - .L_153)
	.align		4
.L_153:
        /*0040*/ 	.word	index@(.nv.constant0._Z4initPd)
        /*0044*/ 	.short	0x0380
        /*0046*/ 	.short	0x0008


	//----- nvinfo : EIATTR_SW_WAR
	.align		4
.L_154:
        /*0048*/ 	.byte	0x04, 0x36
        /*004a*/ 	.short	(.L_156 - .L_155)
.L_155:
        /*004c*/ 	.word	0x00000008
.L_156:


//--------------------- .nv.callgraph             --------------------------
	.section	.nv.callgraph,"",@"SHT_CUDA_CALLGRAPH"
	.align	4
	.sectionentsize	8
	.align		4
        /*0000*/ 	.word	0x00000000
	.align		4
        /*0004*/ 	.word	0xffffffff
	.align		4
        /*0008*/ 	.word	index@(_Z10calc_loss2PdS_S_S_S_S_S_)
	.align		4
        /*000c*/ 	.word	index@(vprintf)
	.align		4
        /*0010*/ 	.word	index@(_Z6updatePdS_S_S_S_S_S_S_)
	.align		4
        /*0014*/ 	.word	index@(vprintf)
	.align		4
        /*0018*/ 	.word	index@(_Z9calc_lossPdS_S_S_S_)
	.align		4
        /*001c*/ 	.word	index@(vprintf)
	.align		4
        /*0020*/ 	.word	0x00000000
	.align		4
        /*0024*/ 	.word	0xfffffffe
	.align		4
        /*0028*/ 	.word	0x00000000
	.align		4
        /*002c*/ 	.word	0xfffffffd
	.align		4
        /*0030*/ 	.word	0x00000000
	.align		4
        /*0034*/ 	.word	0xfffffffc


//--------------------- .nv.constant4             --------------------------
	.section	.nv.constant4,"a",@progbits
	.align	8
	.align		8
.nv.constant4:
        /*0000*/ 	.dword	vprintf
	.align		8
        /*0008*/ 	.dword	precalc_xorwow_matrix
	.align		8
        /*0010*/ 	.dword	precalc_xorwow_offset_matrix
	.align		8
        /*0018*/ 	.dword	mrg32k3aM1
	.align		8
        /*0020*/ 	.dword	mrg32k3aM2
	.align		8
        /*0028*/ 	.dword	mrg32k3aM1SubSeq
	.align		8
        /*0030*/ 	.dword	mrg32k3aM2SubSeq
	.align		8
        /*0038*/ 	.dword	mrg32k3aM1Seq
	.align		8
        /*0040*/ 	.dword	mrg32k3aM2Seq
	.align		8
        /*0048*/ 	.dword	$str
	.align		8
        /*0050*/ 	.dword	$str$1
	.align		8
        /*0058*/ 	.dword	$str$2
	.align		8
        /*0060*/ 	.dword	$str$3


//--------------------- .nv.constant3             --------------------------
	.section	.nv.constant3,"a",@progbits
	.align	8
.nv.constant3:
	.type		__cr_lgamma_table,@object
	.size		__cr_lgamma_table,(.L_8 - __cr_lgamma_table)
__cr_lgamma_table:
        /*0000*/ 	.byte	0x00, 0x00, 0x00, 0x00, 0x00, 0x00, 0x00, 0x00, 0x00, 0x00, 0x00, 0x00, 0x00, 0x00, 0x00, 0x00
        /*0010*/ 	.byte	0xef, 0x39, 0xfa, 0xfe, 0x42, 0x2e, 0xe6, 0x3f, 0x02, 0x20, 0x2a, 0xfa, 0x0b, 0xab, 0xfc, 0x3f
        /*0020*/ 	.byte	0xf9, 0x2c, 0x92, 0x7c, 0xa7, 0x6c, 0x09, 0x40, 0xc9, 0x79, 0x44, 0x3c, 0x64, 0x26, 0x13, 0x40
        /*0030*/ 	.byte	0xca, 0x01, 0xcf, 0x3a, 0x27, 0x51, 0x1a, 0x40, 0x30, 0xcc, 0x2d, 0xf3, 0xe1, 0x0c, 0x21, 0x40
        /*0040*/ 	.byte	0x0d, 0xb7, 0xfc, 0x82, 0x8e, 0x35, 0x25, 0x40
.L_8:


//--------------------- .text._Z10calc_loss2PdS_S_S_S_S_S_ --------------------------
	.section	.text._Z10calc_loss2PdS_S_S_S_S_S_,"ax",@progbits
	.align	128
        .global         _Z10calc_loss2PdS_S_S_S_S_S_
        .type           _Z10calc_loss2PdS_S_S_S_S_S_,@function
        .size           _Z10calc_loss2PdS_S_S_S_S_S_,(.L_x_55 - _Z10calc_loss2PdS_S_S_S_S_S_)
        .other          _Z10calc_loss2PdS_S_S_S_S_S_,@"STO_CUDA_ENTRY STV_DEFAULT"
_Z10calc_loss2PdS_S_S_S_S_S_:
.text._Z10calc_loss2PdS_S_S_S_S_S_:
[----:B------:R-:W0:Y:S01]  /*0000*/  LDC R1, c[0x0][0x37c] ;  /* 0x0000df00ff017b82 */ /* 0x000e220000000800 */
[----:B------:R-:W1:Y:S01]  /*0010*/  S2R R19, SR_TID.X ;  /* 0x0000000000137919 */ /* 0x000e620000002100 */
[----:B------:R-:W2:Y:S01]  /*0020*/  LDCU UR4, c[0x0][0x2f8] ;  /* 0x00005f00ff0477ac */ /* 0x000ea20008000800 */
[----:B0-----:R-:W-:Y:S01]  /*0030*/  VIADD R1, R1, 0xfffffff0 ;  /* 0xfffffff001017836 */ /* 0x001fe20000000000 */
[----:B------:R-:W-:Y:S01]  /*0040*/  BSSY.RECONVERGENT B6, `(.L_x_0) ;  /* 0x0000020000067945 */ /* 0x000fe20003800200 */
[----:B------:R-:W0:Y:S01]  /*0050*/  S2R R22, SR_TID.Y ;  /* 0x0000000000167919 */ /* 0x000e220000002200 */
[----:B------:R-:W3:Y:S01]  /*0060*/  LDCU UR5, c[0x0][0x2fc] ;  /* 0x00005f80ff0577ac */ /* 0x000ee20008000800 */
[----:B------:R-:W-:Y:S01]  /*0070*/  CS2R R16, SRZ ;  /* 0x0000000000107805 */ /* 0x000fe2000001ff00 */
[----:B------:R-:W4:Y:S01]  /*0080*/  S2R R23, SR_CTAID.X ;  /* 0x0000000000177919 */ /* 0x000f220000002500 */
[----:B------:R-:W0:Y:S01]  /*0090*/  LDCU.64 UR36, c[0x0][0x358] ;  /* 0x00006b00ff2477ac */ /* 0x000e220008000a00 */
[----:B------:R-:W-:Y:S06]  /*00a0*/  BAR.SYNC.DEFER_BLOCKING 0x0 ;  /* 0x0000000000007b1d */ /* 0x000fec0000010000 */
[----:B------:R-:W0:Y:S01]  /*00b0*/  LDCU UR38, c[0x0][0x364] ;  /* 0x00006c80ff2677ac */ /* 0x000e220008000800 */
[----:B--2---:R-:W-:-:S05]  /*00c0*/  IADD3 R2, P1, PT, R1, UR4, RZ ;  /* 0x0000000401027c10 */ /* 0x004fca000ff3e0ff */
[----:B---3--:R-:W-:Y:S01]  /*00d0*/  IMAD.X R18, RZ, RZ, UR5, P1 ;  /* 0x00000005ff127e24 */ /* 0x008fe200088e06ff */
[----:B-1----:R-:W-:-:S13]  /*00e0*/  ISETP.NE.AND P0, PT, R19, RZ, PT ;  /* 0x000000ff1300720c */ /* 0x002fda0003f05270 */
[----:B0-----:R-:W-:Y:S05]  /*00f0*/  @P0 BRA `(.L_x_1) ;  /* 0x0000000000500947 */ /* 0x001fea0003800000 */
[----:B------:R-:W0:Y:S01]  /*0100*/  LDC.64 R6, c[0x0][0x380] ;  /* 0x0000e000ff067b82 */ /* 0x000e220000000a00 */
[----:B----4-:R-:W-:-:S07]  /*0110*/  IMAD R0, R23, UR38, R22 ;  /* 0x0000002617007c24 */ /* 0x010fce000f8e0216 */
[----:B------:R-:W1:Y:S01]  /*0120*/  LDC.64 R12, c[0x0][0x388] ;  /* 0x0000e200ff0c7b82 */ /* 0x000e620000000a00 */
[----:B------:R-:W-:Y:S01]  /*0130*/  MOV R8, 0x0 ;  /* 0x0000000000087802 */ /* 0x000fe20000000f00 */
[----:B------:R-:W2:Y:S01]  /*0140*/  LDCU.64 UR4, c[0x4][0x48] ;  /* 0x01000900ff0477ac */ /* 0x000ea20008000a00 */
[----:B0-----:R-:W-:-:S05]  /*0150*/  IMAD.WIDE.U32 R6, R0, 0x8, R6 ;  /* 0x0000000800067825 */ /* 0x001fca00078e0006 */
[----:B------:R0:W3:Y:S01]  /*0160*/  LDG.E.64 R10, desc[UR36][R6.64] ;  /* 0x00000024060a7981 */ /* 0x0000e2000c1e1b00 */
[----:B-1----:R-:W-:-:S06]  /*0170*/  IMAD.WIDE.U32 R12, R0, 0x8, R12 ;  /* 0x00000008000c7825 */ /* 0x002fcc00078e000c */
[----:B------:R-:W4:Y:S01]  /*0180*/  LDG.E.64 R12, desc[UR36][R12.64] ;  /* 0x000000240c0c7981 */ /* 0x000f22000c1e1b00 */
[----:B------:R-:W1:Y:S03]  /*0190*/  LDC.64 R8, c[0x4][R8] ;  /* 0x0100000008087b82 */ /* 0x000e660000000a00 */
[----:B------:R1:W-:Y:S01]  /*01a0*/  STL [R1], R0 ;  /* 0x0000000001007387 */ /* 0x0003e20000100800 */
[----:B--2---:R-:W-:Y:S01]  /*01b0*/  MOV R4, UR4 ;  /* 0x0000000400047c02 */ /* 0x004fe20008000f00 */
[----:B------:R-:W-:Y:S01]  /*01c0*/  IMAD.U32 R5, RZ, RZ, UR5 ;  /* 0x00000005ff057e24 */ /* 0x000fe2000f8e00ff */
[----:B0-----:R-:W-:Y:S01]  /*01d0*/  MOV R6, R2 ;  /* 0x0000000200067202 */ /* 0x001fe20000000f00 */
[----:B------:R-:W-:Y:S01]  /*01e0*/  IMAD.MOV.U32 R7, RZ, RZ, R18 ;  /* 0x000000ffff077224 */ /* 0x000fe200078e0012 */
[----:B---3--:R0:W-:Y:S01]  /*01f0*/  STL.64 [R1+0x8], R10 ;  /* 0x0000080a01007387 */ /* 0x0081e20000100a00 */
[----:B----4-:R-:W-:-:S08]  /*0200*/  DADD R16, R10, -R12 ;  /* 0x000000000a107229 */ /* 0x010fd0000000080c */
[----:B01----:R-:W-:-:S11]  /*0210*/  DMUL R16, R16, R16 ;  /* 0x0000001010107228 */ /* 0x003fd60000000000 */
[----:B------:R-:W-:-:S07]  /*0220*/  LEPC R20, `(.L_x_1) ;  /* 0x000000001014794e */ /* 0x000fce0000000000 */
[----:B------:R-:W-:Y:S05]  /*0230*/  CALL.ABS.NOINC R8 ;  /* 0x0000000008007343 */ /* 0x000fea0003c00000 */
.L_x_1:
[----:B------:R-:W-:Y:S05]  /*0240*/  BSYNC.RECONVERGENT B6 ;  /* 0x0000000000067941 */ /* 0x000fea0003800200 */
.L_x_0:
[----:B----4-:R-:W-:-:S13]  /*0250*/  ISETP.NE.AND P0, PT, R23, RZ, PT ;  /* 0x000000ff1700720c */ /* 0x010fda0003f05270 */
[----:B------:R-:W-:Y:S05]  /*0260*/  @P0 BRA `(.L_x_2) ;  /* 0x0000000000880947 */ /* 0x000fea0003800000 */
[----:B------:R-:W0:Y:S01]  /*0270*/  LDC.64 R14, c[0x0][0x398] ;  /* 0x0000e600ff0e7b82 */ /* 0x000e220000000a00 */
[----:B------:R-:W1:Y:S01]  /*0280*/  LDCU UR4, c[0x0][0x360] ;  /* 0x00006c00ff0477ac */ /* 0x000e620008000800 */
[----:B------:R-:W-:Y:S01]  /*0290*/  IMAD R3, R19, UR38, R22 ;  /* 0x0000002613037c24 */ /* 0x000fe2000f8e0216 */
[----:B------:R-:W2:Y:S05]  /*02a0*/  LDCU.64 UR6, c[0x4][0x50] ;  /* 0x01000a00ff0677ac */ /* 0x000eaa0008000a00 */
[----:B------:R-:W3:Y:S08]  /*02b0*/  LDC.64 R12, c[0x0][0x390] ;  /* 0x0000e400ff0c7b82 */ /* 0x000ef00000000a00 */
[----:B------:R-:W4:Y:S01]  /*02c0*/  LDC.64 R6, c[0x0][0x3a8] ;  /* 0x0000ea00ff067b82 */ /* 0x000f220000000a00 */
[----:B-1----:R-:W-:-:S02]  /*02d0*/  IMAD R10, R22, UR4, R19 ;  /* 0x00000004160a7c24 */ /* 0x002fc4000f8e0213 */
[----:B0-----:R-:W-:-:S05]  /*02e0*/  IMAD.WIDE.U32 R14, R3, 0x8, R14 ;  /* 0x00000008030e7825 */ /* 0x001fca00078e000e */
[----:B------:R-:W0:Y:S01]  /*02f0*/  LDC.64 R4, c[0x0][0x3a0] ;  /* 0x0000e800ff047b82 */ /* 0x000e220000000a00 */
[----:B------:R-:W5:Y:S01]  /*0300*/  LDG.E.64 R8, desc[UR36][R14.64] ;  /* 0x000000240e087981 */ /* 0x000f62000c1e1b00 */
[----:B---3--:R-:W-:-:S06]  /*0310*/  IMAD.WIDE.U32 R12, R10, 0x8, R12 ;  /* 0x000000080a0c7825 */ /* 0x008fcc00078e000c */
[----:B------:R-:W3:Y:S01]  /*0320*/  LDG.E.64 R12, desc[UR36][R12.64] ;  /* 0x000000240c0c7981 */ /* 0x000ee2000c1e1b00 */
[----:B----4-:R-:W-:-:S06]  /*0330*/  IMAD.WIDE.U32 R6, R3, 0x8, R6 ;  /* 0x0000000803067825 */ /* 0x010fcc00078e0006 */
[----:B------:R-:W4:Y:S01]  /*0340*/  LDG.E.64 R6, desc[UR36][R6.64] ;  /* 0x0000002406067981 */ /* 0x000f22000c1e1b00 */
[----:B0-----:R-:W-:-:S06]  /*0350*/  IMAD.WIDE.U32 R4, R10, 0x8, R4 ;  /* 0x000000080a047825 */ /* 0x001fcc00078e0004 */
[----:B------:R-:W2:Y:S01]  /*0360*/  LDG.E.64 R4, desc[UR36][R4.64] ;  /* 0x0000002404047981 */ /* 0x000ea2000c1e1b00 */
[----:B------:R-:W-:-:S05]  /*0370*/  MOV R11, R10 ;  /* 0x0000000a000b7202 */ /* 0x000fca0000000f00 */
[----:B------:R0:W-:Y:S01]  /*0380*/  STL.64 [R1], R10 ;  /* 0x0000000a01007387 */ /* 0x0001e20000100a00 */
[----:B------:R-:W-:Y:S01]  /*0390*/  UMOV UR4, 0x47ae147b ;  /* 0x47ae147b00047882 */ /* 0x000fe20000000000 */
[----:B------:R-:W-:Y:S01]  /*03a0*/  UMOV UR5, 0x3f847ae1 ;  /* 0x3f847ae100057882 */ /* 0x000fe20000000000 */
[----:B-----5:R-:W-:-:S08]  /*03b0*/  DMUL R8, R8, R8 ;  /* 0x0000000808087228 */ /* 0x020fd00000000000 */
[----:B---3--:R-:W-:Y:S01]  /*03c0*/  DFMA R20, R12, R12, R8 ;  /* 0x0000000c0c14722b */ /* 0x008fe20000000008 */
[----:B------:R-:W-:-:S06]  /*03d0*/  MOV R8, 0x0 ;  /* 0x0000000000087802 */ /* 0x000fcc0000000f00 */
[----:B------:R-:W1:Y:S01]  /*03e0*/  LDC.64 R8, c[0x4][R8] ;  /* 0x0100000008087b82 */ /* 0x000e620000000a00 */
[----:B----4-:R-:W-:Y:S02]  /*03f0*/  DMUL R14, R6, R6 ;  /* 0x00000006060e7228 */ /* 0x010fe40000000000 */
[----:B------:R-:W-:-:S06]  /*0400*/  DFMA R16, R20, UR4, R16 ;  /* 0x0000000414107c2b */ /* 0x000fcc0008000010 */
[----:B--2---:R-:W-:Y:S01]  /*0410*/  DFMA R4, R4, R4, R14 ;  /* 0x000000040404722b */ /* 0x004fe2000000000e */
[----:B------:R-:W-:Y:S01]  /*0420*/  IMAD.MOV.U32 R6, RZ, RZ, R2 ;  /* 0x000000ffff067224 */ /* 0x000fe200078e0002 */
[----:B------:R-:W-:-:S06]  /*0430*/  MOV R7, R18 ;  /* 0x0000001200077202 */ /* 0x000fcc0000000f00 */
[----:B------:R-:W-:Y:S01]  /*0440*/  DFMA R16, R4, UR4, R16 ;  /* 0x0000000404107c2b */ /* 0x000fe20008000010 */
[----:B------:R-:W-:Y:S01]  /*0450*/  IMAD.U32 R4, RZ, RZ, UR6 ;  /* 0x00000006ff047e24 */ /* 0x000fe2000f8e00ff */
[----:B01----:R-:W-:-:S09]  /*0460*/  MOV R5, UR7 ;  /* 0x0000000700057c02 */ /* 0x003fd20008000f00 */
[----:B------:R-:W-:-:S07]  /*0470*/  LEPC R20, `(.L_x_2) ;  /* 0x000000001014794e */ /* 0x000fce0000000000 */
[----:B------:R-:W-:Y:S05]  /*0480*/  CALL.ABS.NOINC R8 ;  /* 0x0000000008007343 */ /* 0x000fea0003c00000 */
.L_x_2:
[----:B------:R-:W-:Y:S01]  /*0490*/  DSETP.NEU.AND P1, PT, R16, RZ, PT ;  /* 0x000000ff1000722a */ /* 0x000fe20003f2d000 */
[----:B------:R-:W-:-:S05]  /*04a0*/  IMAD.IADD R19, R19, 0x1, R23 ;  /* 0x0000000113137824 */ /* 0x000fca00078e0217 */
[----:B------:R-:W-:-:S08]  /*04b0*/  LOP3.LUT P0, RZ, R19, R22, RZ, 0xfc, !PT ;  /* 0x0000001613ff7212 */ /* 0x000fd0000780fcff */
[----:B------:R-:W-:Y:S05]  /*04c0*/  @!P1 BRA `(.L_x_3) ;  /* 0x0000000000109947 */ /* 0x000fea0003800000 */
[----:B------:R-:W0:Y:S02]  /*04d0*/  LDC.64 R4, c[0x0][0x3b0] ;  /* 0x0000ec00ff047b82 */ /* 0x000e240000000a00 */
[----:B0-----:R-:W2:Y:S02]  /*04e0*/  LDG.E.64 R6, desc[UR36][R4.64] ;  /* 0x0000002404067981 */ /* 0x001ea4000c1e1b00 */
[----:B--2---:R-:W-:-:S07]  /*04f0*/  DADD R6, R6, R16 ;  /* 0x0000000006067229 */ /* 0x004fce0000000010 */
[----:B------:R0:W-:Y:S04]  /*0500*/  STG.E.64 desc[UR36][R4.64], R6 ;  /* 0x0000000604007986 */ /* 0x0001e8000c101b24 */
.L_x_3:
[----:B------:R-:W-:Y:S05]  /*0510*/  WARPSYNC.ALL ;  /* 0x0000000000007948 */ /* 0x000fea0003800000 */
[----:B------:R-:W-:Y:S06]  /*0520*/  BAR.SYNC.DEFER_BLOCKING 0x0 ;  /* 0x0000000000007b1d */ /* 0x000fec0000010000 */
[----:B------:R-:W-:Y:S05]  /*0530*/  @P0 EXIT ;  /* 0x000000000000094d */ /* 0x000fea0003800000 */
[----:B------:R-:W1:Y:S01]  /*0540*/  LDC.64 R8, c[0x0][0x3b0] ;  /* 0x0000ec00ff087b82 */ /* 0x000e620000000a00 */
[----:B------:R-:W-:Y:S01]  /*0550*/  MOV R0, 0x0 ;  /* 0x0000000000007802 */ /* 0x000fe20000000f00 */
[----:B------:R-:W0:Y:S01]  /*0560*/  LDCU.64 UR4, c[0x4][0x58] ;  /* 0x01000b00ff0477ac */ /* 0x000e220008000a00 */
[----:B-1----:R-:W2:Y:S05]  /*0570*/  LDG.E.64 R8, desc[UR36][R8.64] ;  /* 0x0000002408087981 */ /* 0x002eaa000c1e1b00 */
[----:B------:R1:W3:Y:S01]  /*0580*/  LDC.64 R10, c[0x4][R0] ;  /* 0x01000000000a7b82 */ /* 0x0002e20000000a00 */
[----:B0-----:R-:W-:Y:S01]  /*0590*/  MOV R4, UR4 ;  /* 0x0000000400047c02 */ /* 0x001fe20008000f00 */
[----:B------:R-:W-:Y:S01]  /*05a0*/  IMAD.U32 R5, RZ, RZ, UR5 ;  /* 0x00000005ff057e24 */ /* 0x000fe2000f8e00ff */
[----:B------:R-:W-:Y:S01]  /*05b0*/  MOV R6, R2 ;  /* 0x0000000200067202 */ /* 0x000fe20000000f00 */
[----:B------:R-:W-:Y:S01]  /*05c0*/  IMAD.MOV.U32 R7, RZ, RZ, R18 ;  /* 0x000000ffff077224 */ /* 0x000fe200078e0012 */
[----:B--23--:R1:W-:Y:S06]  /*05d0*/  STL.64 [R1], R8 ;  /* 0x0000000801007387 */ /* 0x00c3ec0000100a00 */
[----:B------:R-:W-:-:S07]  /*05e0*/  LEPC R20, `(.L_x_4) ;  /* 0x000000001014794e */ /* 0x000fce0000000000 */
[----:B-1----:R-:W-:Y:S05]  /*05f0*/  CALL.ABS.NOINC R10 ;  /* 0x000000000a007343 */ /* 0x002fea0003c00000 */
.L_x_4:
[----:B------:R-:W-:Y:S05]  /*0600*/  EXIT ;  /* 0x000000000000794d */ /* 0x000fea0003800000 */
.L_x_5:
[----:B------:R-:W-:-:S00]  /*0610*/  BRA `(.L_x_5) ;  /* 0xfffffffc00fc7947 */ /* 0x000fc0000383ffff */
[----:B------:R-:W-:-:S00]  /*0620*/  NOP ;  /* 0x0000000000007918 */ /* 0x000fc00000000000 */
        /* <DEDUP_REMOVED lines=13> */
.L_x_55:


//--------------------- .text._Z6updatePdS_S_S_S_S_S_S_ --------------------------
	.section	.text._Z6updatePdS_S_S_S_S_S_S_,"ax",@progbits
	.align	128
        .global         _Z6updatePdS_S_S_S_S_S_S_
        .type           _Z6updatePdS_S_S_S_S_S_S_,@function
        .size           _Z6updatePdS_S_S_S_S_S_S_,(.L_x_56 - _Z6updatePdS_S_S_S_S_S_S_)
        .other          _Z6updatePdS_S_S_S_S_S_S_,@"STO_CUDA_ENTRY STV_DEFAULT"
_Z6updatePdS_S_S_S_S_S_S_:
.text._Z6updatePdS_S_S_S_S_S_S_:
[----:B------:R-:W0:Y:S08]  /*0000*/  LDC R1, c[0x0][0x37c] ;  /* 0x0000df00ff017b82 */ /* 0x000e300000000800 */
[----:B------:R-:W1:Y:S01]  /*0010*/  S2UR UR6, SR_CTAID.X ;  /* 0x00000000000679c3 */ /* 0x000e620000002500 */
[----:B------:R-:W2:Y:S01]  /*0020*/  S2R R2, SR_TID.X ;  /* 0x0000000000027919 */ /* 0x000ea20000002100 */
[----:B0-----:R-:W-:Y:S01]  /*0030*/  IADD3 R1, PT, PT, R1, -0x8, RZ ;  /* 0xfffffff801017810 */ /* 0x001fe20007ffe0ff */
[----:B------:R-:W0:Y:S01]  /*0040*/  LDCU UR5, c[0x0][0x2fc] ;  /* 0x00005f80ff0577ac */ /* 0x000e220008000800 */
[----:B------:R-:W3:Y:S01]  /*0050*/  S2R R19, SR_TID.Y ;  /* 0x0000000000137919 */ /* 0x000ee20000002200 */
[----:B------:R-:W4:Y:S01]  /*0060*/  LDCU UR38, c[0x0][0x360] ;  /* 0x00006c00ff2677ac */ /* 0x000f220008000800 */
[----:B------:R-:W0:Y:S01]  /*0070*/  LDCU UR4, c[0x0][0x2f8] ;  /* 0x00005f00ff0477ac */ /* 0x000e220008000800 */
[----:B------:R-:W0:Y:S01]  /*0080*/  LDCU.64 UR36, c[0x0][0x358] ;  /* 0x00006b00ff2477ac */ /* 0x000e220008000a00 */
[----:B------:R-:W0:Y:S01]  /*0090*/  LDCU UR39, c[0x0][0x364] ;  /* 0x00006c80ff2777ac */ /* 0x000e220008000800 */
[----:B-1----:R-:W-:-:S09]  /*00a0*/  UISETP.NE.AND UP0, UPT, UR6, URZ, UPT ;  /* 0x000000ff0600728c */ /* 0x002fd2000bf05270 */
[----:B--2---:R-:W-:Y:S05]  /*00b0*/  BRA.U UP0, `(.L_x_6) ;  /* 0x0000000100387547 */ /* 0x004fea000b800000 */
[----:B------:R-:W1:Y:S01]  /*00c0*/  LDC.64 R4, c[0x0][0x3a0] ;  /* 0x0000e800ff047b82 */ /* 0x000e620000000a00 */
[----:B0--3--:R-:W-:-:S07]  /*00d0*/  IMAD R3, R2, UR39, R19 ;  /* 0x0000002702037c24 */ /* 0x009fce000f8e0213 */
[----:B------:R-:W0:Y:S01]  /*00e0*/  LDC.64 R8, c[0x0][0x398] ;  /* 0x0000e600ff087b82 */ /* 0x000e220000000a00 */
[----:B-1----:R-:W-:-:S05]  /*00f0*/  IMAD.WIDE.U32 R4, R3, 0x8, R4 ;  /* 0x0000000803047825 */ /* 0x002fca00078e0004 */
[----:B------:R-:W2:Y:S01]  /*0100*/  LDG.E.64 R6, desc[UR36][R4.64] ;  /* 0x0000002404067981 */ /* 0x000ea2000c1e1b00 */
[----:B------:R-:W-:Y:S01]  /*0110*/  UMOV UR6, 0x9999999a ;  /* 0x9999999a00067882 */ /* 0x000fe20000000000 */
[----:B------:R-:W-:Y:S01]  /*0120*/  UMOV UR7, 0x3fb99999 ;  /* 0x3fb9999900077882 */ /* 0x000fe20000000000 */
[----:B----4-:R-:W-:-:S04]  /*0130*/  IMAD R3, R19, UR38, R2 ;  /* 0x0000002613037c24 */ /* 0x010fc8000f8e0202 */
[----:B0-----:R-:W-:Y:S01]  /*0140*/  IMAD.WIDE.U32 R8, R3, 0x8, R8 ;  /* 0x0000000803087825 */ /* 0x001fe200078e0008 */
[----:B--2---:R-:W-:-:S07]  /*0150*/  DMUL R6, R6, -UR6 ;  /* 0x8000000606067c28 */ /* 0x004fce0008000000 */
[----:B------:R1:W-:Y:S04]  /*0160*/  REDG.E.ADD.F64.RN.STRONG.GPU desc[UR36][R4.64], R6 ;  /* 0x00000006040079a6 */ /* 0x0003e8000c12ff24 */
[----:B------:R-:W2:Y:S02]  /*0170*/  LDG.E.64 R10, desc[UR36][R8.64] ;  /* 0x00000024080a7981 */ /* 0x000ea4000c1e1b00 */
[----:B--2---:R-:W-:-:S07]  /*0180*/  DMUL R10, R10, -UR6 ;  /* 0x800000060a0a7c28 */ /* 0x004fce0008000000 */
[----:B------:R1:W-:Y:S04]  /*0190*/  REDG.E.ADD.F64.RN.STRONG.GPU desc[UR36][R8.64], R10 ;  /* 0x0000000a080079a6 */ /* 0x0003e8000c12ff24 */
.L_x_6:
[----:B------:R-:W-:Y:S01]  /*01a0*/  BAR.SYNC.DEFER_BLOCKING 0x0 ;  /* 0x0000000000007b1d */ /* 0x000fe20000010000 */
[----:B------:R-:W-:Y:S02]  /*01b0*/  ISETP.NE.AND P0, PT, R2, RZ, PT ;  /* 0x000000ff0200720c */ /* 0x000fe40003f05270 */
[----:B01----:R-:W-:-:S03]  /*01c0*/  IADD3 R6, P1, PT, R1, UR4, RZ ;  /* 0x0000000401067c10 */ /* 0x003fc6000ff3e0ff */
[----:B------:R-:W-:Y:S01]  /*01d0*/  BSSY.RECONVERGENT B6, `(.L_x_7) ;  /* 0x000001b000067945 */ /* 0x000fe20003800200 */
[----:B------:R-:W-:-:S07]  /*01e0*/  IADD3.X R7, PT, PT, RZ, UR5, RZ, P1, !PT ;  /* 0x00000005ff077c10 */ /* 0x000fce0008ffe4ff */
[----:B------:R-:W-:Y:S05]  /*01f0*/  @P0 BRA `(.L_x_8) ;  /* 0x0000000000600947 */ /* 0x000fea0003800000 */
[----:B------:R-:W3:Y:S01]  /*0200*/  S2R R0, SR_CTAID.X ;  /* 0x0000000000007919 */ /* 0x000ee20000002500 */
[----:B------:R-:W0:Y:S01]  /*0210*/  LDC.64 R4, c[0x0][0x390] ;  /* 0x0000e400ff047b82 */ /* 0x000e220000000a00 */
[----:B------:R-:W1:Y:S07]  /*0220*/  LDCU.64 UR4, c[0x4][0x60] ;  /* 0x01000c00ff0477ac */ /* 0x000e6e0008000a00 */
[----:B------:R-:W2:Y:S01]  /*0230*/  LDC.64 R8, c[0x0][0x388] ;  /* 0x0000e200ff087b82 */ /* 0x000ea20000000a00 */
[----:B---3--:R-:W-:-:S04]  /*0240*/  IMAD R3, R0, UR39, R19 ;  /* 0x0000002700037c24 */ /* 0x008fc8000f8e0213 */
[----:B0-----:R-:W-:-:S04]  /*0250*/  IMAD.WIDE.U32 R4, R3, 0x8, R4 ;  /* 0x0000000803047825 */ /* 0x001fc800078e0004 */
[----:B--2---:R-:W-:Y:S02]  /*0260*/  IMAD.WIDE.U32 R8, R3, 0x8, R8 ;  /* 0x0000000803087825 */ /* 0x004fe400078e0008 */
[----:B------:R-:W2:Y:S04]  /*0270*/  LDG.E.64 R4, desc[UR36][R4.64] ;  /* 0x0000002404047981 */ /* 0x000ea8000c1e1b00 */
[----:B------:R-:W3:Y:S01]  /*0280*/  LDG.E.64 R8, desc[UR36][R8.64] ;  /* 0x0000002408087981 */ /* 0x000ee2000c1e1b00 */
[----:B------:R-:W-:Y:S01]  /*0290*/  MOV R0, 0x0 ;  /* 0x0000000000007802 */ /* 0x000fe20000000f00 */
[C---:B--2---:R-:W-:Y:S02]  /*02a0*/  DADD R12, -R4.reuse, 1 ;  /* 0x3ff00000040c7429 */ /* 0x044fe40000000100 */
[----:B---3--:R-:W-:-:S08]  /*02b0*/  DADD R10, R4, -R8 ;  /* 0x00000000040a7229 */ /* 0x008fd00000000808 */
[----:B------:R-:W-:Y:S01]  /*02c0*/  DMUL R10, R4, R10 ;  /* 0x0000000a040a7228 */ /* 0x000fe20000000000 */
[----:B-1----:R-:W-:Y:S02]  /*02d0*/  MOV R4, UR4 ;  /* 0x0000000400047c02 */ /* 0x002fe40008000f00 */
[----:B------:R-:W-:-:S05]  /*02e0*/  MOV R5, UR5 ;  /* 0x0000000500057c02 */ /* 0x000fca0008000f00 */
[----:B------:R-:W-:-:S08]  /*02f0*/  DMUL R10, R10, R12 ;  /* 0x0000000c0a0a7228 */ /* 0x000fd00000000000 */
[----:B------:R-:W-:Y:S02]  /*0300*/  DMUL R16, R10, -10 ;  /* 0xc02400000a107828 */ /* 0x000fe40000000000 */
[----:B------:R0:W1:Y:S05]  /*0310*/  LDC.64 R10, c[0x4][R0] ;  /* 0x01000000000a7b82 */ /* 0x00006a0000000a00 */
[----:B------:R0:W-:Y:S04]  /*0320*/  STL.64 [R1], R16 ;  /* 0x0000001001007387 */ /* 0x0001e80000100a00 */
[----:B------:R-:W-:-:S07]  /*0330*/  LEPC R20, `(.L_x_9) ;  /* 0x000000001014794e */ /* 0x000fce0000000000 */
[----:B01--4-:R-:W-:Y:S05]  /*0340*/  CALL.ABS.NOINC R10 ;  /* 0x000000000a007343 */ /* 0x013fea0003c00000 */
.L_x_9:
[----:B------:R-:W0:Y:S02]  /*0350*/  LDC.64 R4, c[0x0][0x3b0] ;  /* 0x0000ec00ff047b82 */ /* 0x000e240000000a00 */
[----:B0-----:R-:W-:-:S05]  /*0360*/  IMAD.WIDE.U32 R4, R19, 0x8, R4 ;  /* 0x0000000813047825 */ /* 0x001fca00078e0004 */
[----:B------:R0:W-:Y:S02]  /*0370*/  REDG.E.ADD.F64.RN.STRONG.GPU desc[UR36][R4.64], R16 ;  /* 0x00000010040079a6 */ /* 0x0001e4000c12ff24 */
.L_x_8:
[----:B----4-:R-:W-:Y:S05]  /*0380*/  BSYNC.RECONVERGENT B6 ;  /* 0x0000000000067941 */ /* 0x010fea0003800200 */
.L_x_7:
[----:B------:R-:W1:Y:S01]  /*0390*/  S2R R15, SR_CTAID.X ;  /* 0x00000000000f7919 */ /* 0x000e620000002500 */
[----:B------:R-:W2:Y:S08]  /*03a0*/  LDC.64 R8, c[0x0][0x390] ;  /* 0x0000e400ff087b82 */ /* 0x000eb00000000a00 */
[----:B------:R-:W4:Y:S08]  /*03b0*/  LDC.64 R10, c[0x0][0x388] ;  /* 0x0000e200ff0a7b82 */ /* 0x000f300000000a00 */
[----:B------:R-:W5:Y:S01]  /*03c0*/  LDC.64 R12, c[0x0][0x3b8] ;  /* 0x0000ee00ff0c7b82 */ /* 0x000f620000000a00 */
[----:B-1----:R-:W-:-:S05]  /*03d0*/  IMAD R0, R15, UR39, RZ ;  /* 0x000000270f007c24 */ /* 0x002fca000f8e02ff */
[----:B---3--:R-:W-:-:S05]  /*03e0*/  IADD3 R3, PT, PT, R0, R19, RZ ;  /* 0x0000001300037210 */ /* 0x008fca0007ffe0ff */
[----:B--2---:R-:W-:-:S04]  /*03f0*/  IMAD.WIDE.U32 R8, R3, 0x8, R8 ;  /* 0x0000000803087825 */ /* 0x004fc800078e0008 */
[----:B----4-:R-:W-:Y:S01]  /*0400*/  IMAD.WIDE.U32 R10, R3, 0x8, R10 ;  /* 0x00000008030a7825 */ /* 0x010fe200078e000a */
[----:B0-----:R-:W2:Y:S04]  /*0410*/  LDG.E.64 R4, desc[UR36][R8.64] ;  /* 0x0000002408047981 */ /* 0x001ea8000c1e1b00 */
[----:B------:R-:W3:Y:S01]  /*0420*/  LDG.E.64 R6, desc[UR36][R10.64] ;  /* 0x000000240a067981 */ /* 0x000ee2000c1e1b00 */
[----:B------:R-:W-:-:S04]  /*0430*/  IMAD R3, R15, UR38, R2 ;  /* 0x000000260f037c24 */ /* 0x000fc8000f8e0202 */
[----:B-----5:R-:W-:-:S05]  /*0440*/  IMAD.WIDE.U32 R12, R3, 0x8, R12 ;  /* 0x00000008030c7825 */ /* 0x020fca00078e000c */
[----:B------:R-:W4:Y:S01]  /*0450*/  LDG.E.64 R16, desc[UR36][R12.64] ;  /* 0x000000240c107981 */ /* 0x000f22000c1e1b00 */
[C---:B--2---:R-:W-:Y:S02]  /*0460*/  DADD R14, -R4.reuse, 1 ;  /* 0x3ff00000040e7429 */ /* 0x044fe40000000100 */
[----:B---3--:R-:W-:-:S08]  /*0470*/  DADD R6, R4, -R6 ;  /* 0x0000000004067229 */ /* 0x008fd00000000806 */
[----:B------:R-:W-:Y:S01]  /*0480*/  DMUL R6, R4, R6 ;  /* 0x0000000604067228 */ /* 0x000fe20000000000 */
[----:B------:R-:W0:Y:S07]  /*0490*/  LDC.64 R4, c[0x0][0x3a0] ;  /* 0x0000e800ff047b82 */ /* 0x000e2e0000000a00 */
[----:B------:R-:W-:Y:S01]  /*04a0*/  DMUL R6, R6, R14 ;  /* 0x0000000e06067228 */ /* 0x000fe20000000000 */
[----:B------:R-:W-:-:S07]  /*04b0*/  IMAD R15, R2, UR39, R19 ;  /* 0x00000027020f7c24 */ /* 0x000fce000f8e0213 */
[----:B----4-:R-:W-:-:S08]  /*04c0*/  DMUL R6, R6, R16 ;  /* 0x0000001006067228 */ /* 0x010fd00000000000 */
[----:B------:R-:W-:Y:S01]  /*04d0*/  DMUL R6, R6, -10 ;  /* 0xc024000006067828 */ /* 0x000fe20000000000 */
[----:B0-----:R-:W-:-:S06]  /*04e0*/  IMAD.WIDE.U32 R14, R15, 0x8, R4 ;  /* 0x000000080f0e7825 */ /* 0x001fcc00078e0004 */
[----:B------:R0:W-:Y:S04]  /*04f0*/  REDG.E.ADD.F64.RN.STRONG.GPU desc[UR36][R14.64], R6 ;  /* 0x000000060e0079a6 */ /* 0x0001e8000c12ff24 */
[----:B------:R-:W2:Y:S04]  /*0500*/  LDG.E.64 R4, desc[UR36][R8.64] ;  /* 0x0000002408047981 */ /* 0x000ea8000c1e1b00 */
[----:B------:R-:W2:Y:S04]  /*0510*/  LDG.E.64 R16, desc[UR36][R10.64] ;  /* 0x000000240a107981 */ /* 0x000ea8000c1e1b00 */
[----:B------:R-:W3:Y:S01]  /*0520*/  LDG.E.64 R18, desc[UR36][R12.64] ;  /* 0x000000240c127981 */ /* 0x000ee2000c1e1b00 */
[----:B0-----:R-:W0:Y:S03]  /*0530*/  LDC.64 R6, c[0x0][0x3a8] ;  /* 0x0000ea00ff067b82 */ /* 0x001e260000000a00 */
[----:B------:R-:W4:Y:S01]  /*0540*/  LDG.E.64 R20, desc[UR36][R14.64] ;  /* 0x000000240e147981 */ /* 0x000f22000c1e1b00 */
[----:B--2---:R-:W-:-:S08]  /*0550*/  DADD R16, R4, -R16 ;  /* 0x0000000004107229 */ /* 0x004fd00000000810 */
[C---:B------:R-:W-:Y:S02]  /*0560*/  DMUL R16, R4.reuse, R16 ;  /* 0x0000001004107228 */ /* 0x040fe40000000000 */
[----:B------:R-:W-:-:S08]  /*0570*/  DADD R4, -R4, 1 ;  /* 0x3ff0000004047429 */ /* 0x000fd00000000100 */
[----:B------:R-:W-:Y:S02]  /*0580*/  DMUL R4, R16, R4 ;  /* 0x0000000410047228 */ /* 0x000fe40000000000 */
[----:B---3--:R-:W-:-:S06]  /*0590*/  DADD R16, -R18, 1 ;  /* 0x3ff0000012107429 */ /* 0x008fcc0000000100 */
[----:B------:R-:W-:-:S08]  /*05a0*/  DMUL R4, R4, R18 ;  /* 0x0000001204047228 */ /* 0x000fd00000000000 */
[----:B------:R-:W-:Y:S01]  /*05b0*/  DMUL R4, R4, R16 ;  /* 0x0000001004047228 */ /* 0x000fe20000000000 */
[----:B0-----:R-:W-:-:S07]  /*05c0*/  IMAD.WIDE.U32 R16, R2, 0x8, R6 ;  /* 0x0000000802107825 */ /* 0x001fce00078e0006 */
[----:B----4-:R-:W-:-:S08]  /*05d0*/  DMUL R4, R4, R20 ;  /* 0x0000001404047228 */ /* 0x010fd00000000000 */
[----:B------:R-:W-:-:S07]  /*05e0*/  DMUL R4, R4, -10 ;  /* 0xc024000004047828 */ /* 0x000fce0000000000 */
[----:B------:R0:W-:Y:S01]  /*05f0*/  REDG.E.ADD.F64.RN.STRONG.GPU desc[UR36][R16.64], R4 ;  /* 0x00000004100079a6 */ /* 0x0001e2000c12ff24 */
[----:B------:R-:W-:Y:S01]  /*0600*/  UISETP.GE.U32.AND UP0, UPT, UR39, 0x8, UPT ;  /* 0x000000082700788c */ /* 0x000fe2000bf06070 */
[----:B------:R-:W-:-:S08]  /*0610*/  MOV R7, RZ ;  /* 0x000000ff00077202 */ /* 0x000fd00000000f00 */
[----:B------:R-:W-:Y:S05]  /*0620*/  BRA.U !UP0, `(.L_x_10) ;  /* 0x0000000908a87547 */ /* 0x000fea000b800000 */
[----:B0-----:R-:W0:Y:S01]  /*0630*/  LDC.64 R4, c[0x0][0x380] ;  /* 0x0000e000ff047b82 */ /* 0x001e220000000a00 */
[----:B------:R-:W1:Y:S01]  /*0640*/  LDCU.64 UR6, c[0x0][0x398] ;  /* 0x00007300ff0677ac */ /* 0x000e620008000a00 */
[----:B------:R-:W-:Y:S01]  /*0650*/  MOV R7, UR38 ;  /* 0x0000002600077c02 */ /* 0x000fe20008000f00 */
[----:B------:R-:W-:Y:S01]  /*0660*/  IMAD.U32 R31, RZ, RZ, UR38 ;  /* 0x00000026ff1f7e24 */ /* 0x000fe2000f8e00ff */
[----:B------:R-:W-:Y:S01]  /*0670*/  MOV R17, UR38 ;  /* 0x0000002600117c02 */ /* 0x000fe20008000f00 */
[----:B------:R-:W-:Y:S02]  /*0680*/  ULOP3.LUT UR4, UR39, 0xfffffff8, URZ, 0xc0, !UPT ;  /* 0xfffffff827047892 */ /* 0x000fe4000f8ec0ff */
[----:B------:R-:W-:Y:S01]  /*0690*/  MOV R16, UR39 ;  /* 0x0000002700107c02 */ /* 0x000fe20008000f00 */
[----:B------:R-:W-:Y:S01]  /*06a0*/  BSSY.RECONVERGENT B0, `(.L_x_10) ;  /* 0x00000a2000007945 */ /* 0x000fe20003800200 */
[----:B------:R-:W-:Y:S01]  /*06b0*/  MOV R33, UR38 ;  /* 0x0000002600217c02 */ /* 0x000fe20008000f00 */
[----:B------:R-:W-:Y:S01]  /*06c0*/  UIADD3 UR4, UPT, UPT, -UR4, URZ, URZ ;  /* 0x000000ff04047290 */ /* 0x000fe2000fffe1ff */
[----:B------:R-:W-:Y:S01]  /*06d0*/  MOV R35, UR38 ;  /* 0x0000002600237c02 */ /* 0x000fe20008000f00 */
[--C-:B------:R-:W-:Y:S01]  /*06e0*/  IMAD R6, R17, 0x7, R2.reuse ;  /* 0x0000000711067824 */ /* 0x100fe200078e0202 */
[----:B------:R-:W-:Y:S01]  /*06f0*/  IADD3 R3, PT, PT, R2, UR38, RZ ;  /* 0x0000002602037c10 */ /* 0x000fe2000fffe0ff */
[----:B------:R-:W-:Y:S01]  /*0700*/  IMAD R33, R33, 0x3, R2 ;  /* 0x0000000321217824 */ /* 0x000fe200078e0202 */
[----:B------:R-:W-:-:S02]  /*0710*/  LEA R31, R31, R2, 0x1 ;  /* 0x000000021f1f7211 */ /* 0x000fc400078e08ff */
[----:B------:R-:W-:Y:S02]  /*0720*/  LEA R35, R35, R2, 0x2 ;  /* 0x0000000223237211 */ /* 0x000fe400078e10ff */
[----:B------:R-:W-:Y:S02]  /*0730*/  MOV R30, UR4 ;  /* 0x00000004001e7c02 */ /* 0x000fe40008000f00 */
[----:B-1----:R-:W-:Y:S01]  /*0740*/  MOV R17, UR7 ;  /* 0x0000000700117c02 */ /* 0x002fe20008000f00 */
[----:B0-----:R-:W-:-:S03]  /*0750*/  IMAD.WIDE.U32 R4, R0, 0x8, R4 ;  /* 0x0000000800047825 */ /* 0x001fc600078e0004 */
[----:B------:R-:W-:-:S05]  /*0760*/  IADD3 R18, P0, PT, R4, 0x20, RZ ;  /* 0x0000002004127810 */ /* 0x000fca0007f1e0ff */
[----:B------:R-:W-:Y:S01]  /*0770*/  IMAD.X R19, RZ, RZ, R5, P0 ;  /* 0x000000ffff137224 */ /* 0x000fe200000e0605 */
[----:B------:R-:W-:-:S05]  /*0780*/  MOV R5, UR38 ;  /* 0x0000002600057c02 */ /* 0x000fca0008000f00 */
[--C-:B------:R-:W-:Y:S02]  /*0790*/  IMAD R4, R5, 0x5, R2.reuse ;  /* 0x0000000505047824 */ /* 0x100fe400078e0202 */
[----:B------:R-:W-:Y:S01]  /*07a0*/  IMAD R5, R7, 0x6, R2 ;  /* 0x0000000607057824 */ /* 0x000fe200078e0202 */
[----:B------:R-:W-:Y:S01]  /*07b0*/  LOP3.LUT R7, R16, 0x7f8, RZ, 0xc0, !PT ;  /* 0x000007f810077812 */ /* 0x000fe200078ec0ff */
[----:B------:R-:W-:-:S07]  /*07c0*/  IMAD.U32 R16, RZ, RZ, UR6 ;  /* 0x00000006ff107e24 */ /* 0x000fce000f8e00ff */
.L_x_11:
[----:B------:R-:W2:Y:S04]  /*07d0*/  LDG.E.64 R26, desc[UR36][R8.64] ;  /* 0x00000024081a7981 */ /* 0x000ea8000c1e1b00 */
[----:B------:R-:W2:Y:S04]  /*07e0*/  LDG.E.64 R28, desc[UR36][R10.64] ;  /* 0x000000240a1c7981 */ /* 0x000ea8000c1e1b00 */
[----:B------:R-:W3:Y:S04]  /*07f0*/  LDG.E.64 R24, desc[UR36][R12.64] ;  /* 0x000000240c187981 */ /* 0x000ee8000c1e1b00 */
[----:B0-----:R-:W4:Y:S04]  /*0800*/  LDG.E.64 R22, desc[UR36][R14.64] ;  /* 0x000000240e167981 */ /* 0x001f28000c1e1b00 */
[----:B------:R-:W5:Y:S01]  /*0810*/  LDG.E.64 R20, desc[UR36][R18.64+-0x20] ;  /* 0xffffe02412147981 */ /* 0x000f62000c1e1b00 */
[----:B------:R-:W-:Y:S01]  /*0820*/  IMAD.WIDE.U32 R36, R2, 0x8, R16 ;  /* 0x0000000802247825 */ /* 0x000fe200078e0010 */
[----:B--2---:R-:W-:-:S08]  /*0830*/  DADD R28, R26, -R28 ;  /* 0x000000001a1c7229 */ /* 0x004fd0000000081c */
[C---:B------:R-:W-:Y:S02]  /*0840*/  DMUL R28, R26.reuse, R28 ;  /* 0x0000001c1a1c7228 */ /* 0x040fe40000000000 */
[----:B------:R-:W-:-:S08]  /*0850*/  DADD R26, -R26, 1 ;  /* 0x3ff000001a1a7429 */ /* 0x000fd00000000100 */
[----:B------:R-:W-:-:S08]  /*0860*/  DMUL R26, R28, R26 ;  /* 0x0000001a1c1a7228 */ /* 0x000fd00000000000 */
[----:B---3--:R-:W-:Y:S02]  /*0870*/  DMUL R26, R26, R24 ;  /* 0x000000181a1a7228 */ /* 0x008fe40000000000 */
[----:B------:R-:W-:-:S08]  /*0880*/  DADD R24, -R24, 1 ;  /* 0x3ff0000018187429 */ /* 0x000fd00000000100 */
[----:B------:R-:W-:-:S08]  /*0890*/  DMUL R24, R26, R24 ;  /* 0x000000181a187228 */ /* 0x000fd00000000000 */
[----:B----4-:R-:W-:-:S08]  /*08a0*/  DMUL R22, R24, R22 ;  /* 0x0000001618167228 */ /* 0x010fd00000000000 */
[----:B-----5:R-:W-:-:S08]  /*08b0*/  DMUL R20, R22, R20 ;  /* 0x0000001416147228 */ /* 0x020fd00000000000 */
[----:B------:R-:W-:-:S07]  /*08c0*/  DMUL R20, R20, -10 ;  /* 0xc024000014147828 */ /* 0x000fce0000000000 */
[----:B------:R0:W-:Y:S04]  /*08d0*/  REDG.E.ADD.F64.RN.STRONG.GPU desc[UR36][R36.64], R20 ;  /* 0x00000014240079a6 */ /* 0x0001e8000c12ff24 */
[----:B------:R-:W2:Y:S04]  /*08e0*/  LDG.E.64 R26, desc[UR36][R8.64] ;  /* 0x00000024081a7981 */ /* 0x000ea8000c1e1b00 */
[----:B------:R-:W2:Y:S04]  /*08f0*/  LDG.E.64 R28, desc[UR36][R10.64] ;  /* 0x000000240a1c7981 */ /* 0x000ea8000c1e1b00 */
[----:B------:R-:W3:Y:S04]  /*0900*/  LDG.E.64 R24, desc[UR36][R12.64] ;  /* 0x000000240c187981 */ /* 0x000ee8000c1e1b00 */
[----:B------:R-:W4:Y:S04]  /*0910*/  LDG.E.64 R22, desc[UR36][R14.64] ;  /* 0x000000240e167981 */ /* 0x000f28000c1e1b00 */
[----:B0-----:R-:W5:Y:S01]  /*0920*/  LDG.E.64 R20, desc[UR36][R18.64+-0x18] ;  /* 0xffffe82412147981 */ /* 0x001f62000c1e1b00 */
        /* <DEDUP_REMOVED lines=101> */
[----:B0-----:R0:W5:Y:S01]  /*0f80*/  LDG.E.64 R20, desc[UR36][R18.64+0x18] ;  /* 0x0000182412147981 */ /* 0x001162000c1e1b00 */
[----:B------:R-:W-:-:S04]  /*0f90*/  IADD3 R30, PT, PT, R30, 0x8, RZ ;  /* 0x000000081e1e7810 */ /* 0x000fc80007ffe0ff */
[----:B------:R-:W-:Y:S02]  /*0fa0*/  ISETP.NE.AND P0, PT, R30, RZ, PT ;  /* 0x000000ff1e00720c */ /* 0x000fe40003f05270 */
[----:B0-----:R-:W-:-:S04]  /*0fb0*/  IADD3 R18, P1, PT, R18, 0x40, RZ ;  /* 0x0000004012127810 */ /* 0x001fc80007f3e0ff */
[----:B------:R-:W-:Y:S01]  /*0fc0*/  IADD3.X R19, PT, PT, RZ, R19, RZ, P1, !PT ;  /* 0x00000013ff137210 */ /* 0x000fe20000ffe4ff */
        /* <DEDUP_REMOVED lines=8> */
[----:B-----5:R-:W-:Y:S01]  /*1050*/  DMUL R22, R22, R20 ;  /* 0x0000001416167228 */ /* 0x020fe20000000000 */
[----:B------:R-:W-:Y:S01]  /*1060*/  IMAD.WIDE.U32 R20, R6, 0x8, R16 ;  /* 0x0000000806147825 */ /* 0x000fe200078e0010 */
[----:B------:R-:W-:-:S06]  /*1070*/  MOV R25, UR38 ;  /* 0x0000002600197c02 */ /* 0x000fcc0008000f00 */
[----:B------:R-:W-:Y:S01]  /*1080*/  DMUL R22, R22, -10 ;  /* 0xc024000016167828 */ /* 0x000fe20000000000 */
[----:B------:R-:W-:-:S06]  /*1090*/  IMAD.WIDE.U32 R16, R25, 0x40, R16 ;  /* 0x0000004019107825 */ /* 0x000fcc00078e0010 */
[----:B------:R0:W-:Y:S01]  /*10a0*/  REDG.E.ADD.F64.RN.STRONG.GPU desc[UR36][R20.64], R22 ;  /* 0x00000016140079a6 */ /* 0x0001e2000c12ff24 */
[----:B------:R-:W-:Y:S05]  /*10b0*/  @P0 BRA `(.L_x_11) ;  /* 0xfffffff400c40947 */ /* 0x000fea000383ffff */
[----:B------:R-:W-:Y:S05]  /*10c0*/  BSYNC.RECONVERGENT B0 ;  /* 0x0000000000007941 */ /* 0x000fea0003800200 */
.L_x_10:
[----:B------:R-:W-:-:S06]  /*10d0*/  ULOP3.LUT UP0, UR4, UR39, 0x7, URZ, 0xc0, !UPT ;  /* 0x0000000727047892 */ /* 0x000fcc000f80c0ff */
[----:B------:R-:W-:-:S13]  /*10e0*/  PLOP3.LUT P0, PT, PT, PT, UP0, 0x80, 0x8 ;  /* 0x000000000008781c */ /* 0x000fda0003f0f008 */
[----:B------:R-:W-:Y:S05]  /*10f0*/  @!P0 EXIT ;  /* 0x000000000000894d */ /* 0x000fea0003800000 */
[----:B------:R-:W-:Y:S02]  /*1100*/  UISETP.GE.U32.AND UP0, UPT, UR4, 0x4, UPT ;  /* 0x000000040400788c */ /* 0x000fe4000bf06070 */
[----:B------:R-:W-:-:S07]  /*1110*/  ULOP3.LUT UR4, UR39, 0x3, URZ, 0xc0, !UPT ;  /* 0x0000000327047892 */ /* 0x000fce000f8ec0ff */
[----:B------:R-:W-:Y:S05]  /*1120*/  BRA.U !UP0, `(.L_x_12) ;  /* 0x0000000508507547 */ /* 0x000fea000b800000 */
[----:B0-----:R-:W2:Y:S01]  /*1130*/  LDG.E.64 R20, desc[UR36][R8.64] ;  /* 0x0000002408147981 */ /* 0x001ea2000c1e1b00 */
[----:B------:R-:W0:Y:S03]  /*1140*/  LDC.64 R18, c[0x0][0x380] ;  /* 0x0000e000ff127b82 */ /* 0x000e260000000a00 */
[----:B------:R-:W2:Y:S04]  /*1150*/  LDG.E.64 R22, desc[UR36][R10.64] ;  /* 0x000000240a167981 */ /* 0x000ea8000c1e1b00 */
[----:B------:R-:W3:Y:S01]  /*1160*/  LDG.E.64 R4, desc[UR36][R12.64] ;  /* 0x000000240c047981 */ /* 0x000ee2000c1e1b00 */
[----:B------:R-:W-:Y:S01]  /*1170*/  IMAD.IADD R3, R0, 0x1, R7 ;  /* 0x0000000100037824 */ /* 0x000fe200078e0207 */
[----:B------:R-:W1:Y:S02]  /*1180*/  LDCU.64 UR6, c[0x0][0x380] ;  /* 0x00007000ff0677ac */ /* 0x000e640008000a00 */
[----:B------:R-:W4:Y:S01]  /*1190*/  LDG.E.64 R16, desc[UR36][R14.64] ;  /* 0x000000240e107981 */ /* 0x000f22000c1e1b00 */
[----:B0-----:R-:W-:-:S06]  /*11a0*/  IMAD.WIDE.U32 R18, R3, 0x8, R18 ;  /* 0x0000000803127825 */ /* 0x001fcc00078e0012 */
[----:B------:R-:W5:Y:S01]  /*11b0*/  LDG.E.64 R18, desc[UR36][R18.64] ;  /* 0x0000002412127981 */ /* 0x000f62000c1e1b00 */
[----:B------:R-:W-:Y:S01]  /*11c0*/  IMAD R3, R7, UR38, R2 ;  /* 0x0000002607037c24 */ /* 0x000fe2000f8e0202 */
[----:B------:R-:W-:Y:S01]  /*11d0*/  IADD3 R6, P0, PT, R0, R7, RZ ;  /* 0x0000000700067210 */ /* 0x000fe20007f1e0ff */
[----:B--2---:R-:W-:-:S08]  /*11e0*/  DADD R22, R20, -R22 ;  /* 0x0000000014167229 */ /* 0x004fd00000000816 */
[C---:B------:R-:W-:Y:S02]  /*11f0*/  DMUL R22, R20.reuse, R22 ;  /* 0x0000001614167228 */ /* 0x040fe40000000000 */
[----:B------:R-:W-:-:S08]  /*1200*/  DADD R20, -R20, 1 ;  /* 0x3ff0000014147429 */ /* 0x000fd00000000100 */
[----:B------:R-:W-:-:S08]  /*1210*/  DMUL R20, R22, R20 ;  /* 0x0000001416147228 */ /* 0x000fd00000000000 */
[----:B---3--:R-:W-:Y:S02]  /*1220*/  DMUL R20, R20, R4 ;  /* 0x0000000414147228 */ /* 0x008fe40000000000 */
[----:B------:R-:W-:-:S08]  /*1230*/  DADD R4, -R4, 1 ;  /* 0x3ff0000004047429 */ /* 0x000fd00000000100 */
[----:B------:R-:W-:Y:S02]  /*1240*/  DMUL R20, R20, R4 ;  /* 0x0000000414147228 */ /* 0x000fe40000000000 */
[----:B------:R-:W0:Y:S06]  /*1250*/  LDC.64 R4, c[0x0][0x398] ;  /* 0x0000e600ff047b82 */ /* 0x000e2c0000000a00 */
[----:B----4-:R-:W-:-:S08]  /*1260*/  DMUL R16, R20, R16 ;  /* 0x0000001014107228 */ /* 0x010fd00000000000 */
[----:B-----5:R-:W-:-:S08]  /*1270*/  DMUL R16, R16, R18 ;  /* 0x0000001210107228 */ /* 0x020fd00000000000 */
[----:B------:R-:W-:Y:S01]  /*1280*/  DMUL R28, R16, -10 ;  /* 0xc0240000101c7828 */ /* 0x000fe20000000000 */
[----:B0-----:R-:W-:-:S06]  /*1290*/  IMAD.WIDE.U32 R18, R3, 0x8, R4 ;  /* 0x0000000803127825 */ /* 0x001fcc00078e0004 */
[----:B------:R0:W-:Y:S04]  /*12a0*/  REDG.E.ADD.F64.RN.STRONG.GPU desc[UR36][R18.64], R28 ;  /* 0x0000001c120079a6 */ /* 0x0001e8000c12ff24 */
[----:B------:R-:W2:Y:S04]  /*12b0*/  LDG.E.64 R26, desc[UR36][R8.64] ;  /* 0x00000024081a7981 */ /* 0x000ea8000c1e1b00 */
[----:B------:R-:W2:Y:S04]  /*12c0*/  LDG.E.64 R30, desc[UR36][R10.64] ;  /* 0x000000240a1e7981 */ /* 0x000ea8000c1e1b00 */
[----:B------:R-:W3:Y:S01]  /*12d0*/  LDG.E.64 R24, desc[UR36][R12.64] ;  /* 0x000000240c187981 */ /* 0x000ee2000c1e1b00 */
[----:B------:R-:W-:-:S02]  /*12e0*/  IADD3.X R17, PT, PT, RZ, RZ, RZ, P0, !PT ;  /* 0x000000ffff117210 */ /* 0x000fc400007fe4ff */
[C---:B-1----:R-:W-:Y:S01]  /*12f0*/  LEA R16, P0, R6.reuse, UR6, 0x3 ;  /* 0x0000000606107c11 */ /* 0x042fe2000f8018ff */
[----:B------:R-:W4:Y:S03]  /*1300*/  LDG.E.64 R22, desc[UR36][R14.64] ;  /* 0x000000240e167981 */ /* 0x000f26000c1e1b00 */
[----:B------:R-:W-:-:S05]  /*1310*/  LEA.HI.X R17, R6, UR7, R17, 0x3, P0 ;  /* 0x0000000706117c11 */ /* 0x000fca00080f1c11 */
[----:B------:R-:W5:Y:S01]  /*1320*/  LDG.E.64 R20, desc[UR36][R16.64+0x8] ;  /* 0x0000082410147981 */ /* 0x000f62000c1e1b00 */
        /* <DEDUP_REMOVED lines=9> */
[----:B------:R-:W-:-:S05]  /*13c0*/  MOV R23, UR38 ;  /* 0x0000002600177c02 */ /* 0x000fca0008000f00 */
[----:B0-----:R-:W-:Y:S02]  /*13d0*/  IMAD.WIDE R18, R23, 0x8, R18 ;  /* 0x0000000817127825 */ /* 0x001fe400078e0212 */
[----:B------:R-:W-:-:S07]  /*13e0*/  DMUL R26, R20, -10 ;  /* 0xc0240000141a7828 */ /* 0x000fce0000000000 */
[----:B------:R0:W-:Y:S04]  /*13f0*/  REDG.E.ADD.F64.RN.STRONG.GPU desc[UR36][R18.64], R26 ;  /* 0x0000001a120079a6 */ /* 0x0001e8000c12ff24 */
[----:B------:R-:W2:Y:S04]  /*1400*/  LDG.E.64 R28, desc[UR36][R8.64] ;  /* 0x00000024081c7981 */ /* 0x000ea8000c1e1b00 */
[----:B------:R-:W2:Y:S04]  /*1410*/  LDG.E.64 R30, desc[UR36][R10.64] ;  /* 0x000000240a1e7981 */ /* 0x000ea8000c1e1b00 */
[----:B------:R-:W3:Y:S04]  /*1420*/  LDG.E.64 R24, desc[UR36][R12.64] ;  /* 0x000000240c187981 */ /* 0x000ee8000c1e1b00 */
[----:B------:R-:W4:Y:S04]  /*1430*/  LDG.E.64 R22, desc[UR36][R14.64] ;  /* 0x000000240e167981 */ /* 0x000f28000c1e1b00 */
        /* <DEDUP_REMOVED lines=8> */
[----:B----4-:R-:W-:Y:S01]  /*14c0*/  DMUL R22, R24, R22 ;  /* 0x0000001618167228 */ /* 0x010fe20000000000 */
[----:B------:R-:W-:-:S05]  /*14d0*/  MOV R25, UR38 ;  /* 0x0000002600197c02 */ /* 0x000fca0008000f00 */
[----:B------:R-:W-:Y:S02]  /*14e0*/  IMAD.WIDE R24, R25, 0x8, R18 ;  /* 0x0000000819187825 */ /* 0x000fe400078e0212 */
[----:B-----5:R-:W-:-:S08]  /*14f0*/  DMUL R20, R22, R20 ;  /* 0x0000001416147228 */ /* 0x020fd00000000000 */
[----:B------:R-:W-:-:S07]  /*1500*/  DMUL R22, R20, -10 ;  /* 0xc024000014167828 */ /* 0x000fce0000000000 */
[----:B------:R1:W-:Y:S04]  /*1510*/  REDG.E.ADD.F64.RN.STRONG.GPU desc[UR36][R24.64], R22 ;  /* 0x00000016180079a6 */ /* 0x0003e8000c12ff24 */
[----:B0-----:R-:W2:Y:S04]  /*1520*/  LDG.E.64 R26, desc[UR36][R8.64] ;  /* 0x00000024081a7981 */ /* 0x001ea8000c1e1b00 */
[----:B------:R-:W2:Y:S04]  /*1530*/  LDG.E.64 R28, desc[UR36][R10.64] ;  /* 0x000000240a1c7981 */ /* 0x000ea8000c1e1b00 */
[----:B------:R-:W3:Y:S04]  /*1540*/  LDG.E.64 R20, desc[UR36][R12.64] ;  /* 0x000000240c147981 */ /* 0x000ee8000c1e1b00 */
[----:B------:R-:W4:Y:S04]  /*1550*/  LDG.E.64 R18, desc[UR36][R14.64] ;  /* 0x000000240e127981 */ /* 0x000f28000c1e1b00 */
[----:B------:R-:W5:Y:S01]  /*1560*/  LDG.E.64 R16, desc[UR36][R16.64+0x18] ;  /* 0x0000182410107981 */ /* 0x000f62000c1e1b00 */
[----:B------:R-:W-:-:S04]  /*1570*/  MOV R6, UR38 ;  /* 0x0000002600067c02 */ /* 0x000fc80008000f00 */
[----:B------:R-:W-:-:S04]  /*1580*/  IADD3 R3, PT, PT, R6, UR38, R3 ;  /* 0x0000002606037c10 */ /* 0x000fc8000fffe003 */
[----:B------:R-:W-:-:S05]  /*1590*/  IADD3 R3, PT, PT, R3, UR38, RZ ;  /* 0x0000002603037c10 */ /* 0x000fca000fffe0ff */
        /* <DEDUP_REMOVED lines=11> */
[----:B------:R1:W-:Y:S01]  /*1650*/  REDG.E.ADD.F64.RN.STRONG.GPU desc[UR36][R4.64], R18 ;  /* 0x00000012040079a6 */ /* 0x0003e2000c12ff24 */
[----:B------:R-:W-:-:S07]  /*1660*/  VIADD R7, R7, 0x4 ;  /* 0x0000000407077836 */ /* 0x000fce0000000000 */
.L_x_12:
[----:B------:R-:W-:-:S13]  /*1670*/  ISETP.NE.AND P0, PT, RZ, UR4, PT ;  /* 0x00000004ff007c0c */ /* 0x000fda000bf05270 */
[----:B------:R-:W-:Y:S05]  /*1680*/  @!P0 EXIT ;  /* 0x000000000000894d */ /* 0x000fea0003800000 */
[----:B------:R-:W-:-:S09]  /*1690*/  UISETP.NE.AND UP0, UPT, UR4, 0x1, UPT ;  /* 0x000000010400788c */ /* 0x000fd2000bf05270 */
[----:B------:R-:W-:Y:S05]  /*16a0*/  BRA.U !UP0, `(.L_x_13) ;  /* 0x0000000108b87547 */ /* 0x000fea000b800000 */
[----:B0-----:R-:W2:Y:S01]  /*16b0*/  LDG.E.64 R20, desc[UR36][R8.64] ;  /* 0x0000002408147981 */ /* 0x001ea2000c1e1b00 */
[----:B------:R-:W0:Y:S03]  /*16c0*/  LDC.64 R16, c[0x0][0x380] ;  /* 0x0000e000ff107b82 */ /* 0x000e260000000a00 */
[----:B-1----:R-:W2:Y:S04]  /*16d0*/  LDG.E.64 R22, desc[UR36][R10.64] ;  /* 0x000000240a167981 */ /* 0x002ea8000c1e1b00 */
[----:B------:R-:W3:Y:S01]  /*16e0*/  LDG.E.64 R18, desc[UR36][R12.64] ;  /* 0x000000240c127981 */ /* 0x000ee2000c1e1b00 */
[----:B------:R-:W-:Y:S01]  /*16f0*/  IADD3 R3, PT, PT, R0, R7, RZ ;  /* 0x0000000700037210 */ /* 0x000fe20007ffe0ff */
[----:B------:R-:W1:Y:S02]  /*1700*/  LDCU.64 UR4, c[0x0][0x380] ;  /* 0x00007000ff0477ac */ /* 0x000e640008000a00 */
[----:B------:R-:W4:Y:S02]  /*1710*/  LDG.E.64 R4, desc[UR36][R14.64] ;  /* 0x000000240e047981 */ /* 0x000f24000c1e1b00 */
[----:B0-----:R-:W-:-:S06]  /*1720*/  IMAD.WIDE.U32 R16, R3, 0x8, R16 ;  /* 0x0000000803107825 */ /* 0x001fcc00078e0010 */
[----:B------:R-:W5:Y:S01]  /*1730*/  LDG.E.64 R16, desc[UR36][R16.64] ;  /* 0x0000002410107981 */ /* 0x000f62000c1e1b00 */
[----:B------:R-:W-:Y:S01]  /*1740*/  IMAD R3, R7, UR38, R2 ;  /* 0x0000002607037c24 */ /* 0x000fe2000f8e0202 */
        /* <DEDUP_REMOVED lines=13> */
[----:B------:R-:W3:Y:S04]  /*1820*/  LDG.E.64 R22, desc[UR36][R8.64] ;  /* 0x0000002408167981 */ /* 0x000ee8000c1e1b00 */
[----:B------:R-:W3:Y:S04]  /*1830*/  LDG.E.64 R26, desc[UR36][R10.64] ;  /* 0x000000240a1a7981 */ /* 0x000ee8000c1e1b00 */
[----:B------:R-:W4:Y:S01]  /*1840*/  LDG.E.64 R20, desc[UR36][R12.64] ;  /* 0x000000240c147981 */ /* 0x000f22000c1e1b00 */
[----:B------:R-:W-:-:S03]  /*1850*/  IADD3 R4, P0, PT, R0, R7, RZ ;  /* 0x0000000700047210 */ /* 0x000fc60007f1e0ff */
[----:B------:R-:W5:Y:S01]  /*1860*/  LDG.E.64 R16, desc[UR36][R14.64] ;  /* 0x000000240e107981 */ /* 0x000f62000c1e1b00 */
[----:B------:R-:W-:Y:S02]  /*1870*/  IADD3.X R5, PT, PT, RZ, RZ, RZ, P0, !PT ;  /* 0x000000ffff057210 */ /* 0x000fe400007fe4ff */
[----:B-1----:R-:W-:-:S04]  /*1880*/  LEA R30, P0, R4, UR4, 0x3 ;  /* 0x00000004041e7c11 */ /* 0x002fc8000f8018ff */
[----:B------:R-:W-:-:S05]  /*1890*/  LEA.HI.X R31, R4, UR5, R5, 0x3, P0 ;  /* 0x00000005041f7c11 */ /* 0x000fca00080f1c05 */
[----:B------:R-:W2:Y:S01]  /*18a0*/  LDG.E.64 R4, desc[UR36][R30.64+0x8] ;  /* 0x000008241e047981 */ /* 0x000ea2000c1e1b00 */
[----:B------:R-:W-:-:S05]  /*18b0*/  IADD3 R3, PT, PT, R3, UR38, RZ ;  /* 0x0000002603037c10 */ /* 0x000fca000fffe0ff */
[----:B------:R-:W-:Y:S01]  /*18c0*/  IMAD.WIDE.U32 R18, R3, 0x8, R18 ;  /* 0x0000000803127825 */ /* 0x000fe200078e0012 */
[----:B---3--:R-:W-:-:S08]  /*18d0*/  DADD R26, R22, -R26 ;  /* 0x00000000161a7229 */ /* 0x008fd0000000081a */
[C---:B------:R-:W-:Y:S02]  /*18e0*/  DMUL R26, R22.reuse, R26 ;  /* 0x0000001a161a7228 */ /* 0x040fe40000000000 */
[----:B------:R-:W-:-:S08]  /*18f0*/  DADD R22, -R22, 1 ;  /* 0x3ff0000016167429 */ /* 0x000fd00000000100 */
[----:B------:R-:W-:-:S08]  /*1900*/  DMUL R22, R26, R22 ;  /* 0x000000161a167228 */ /* 0x000fd00000000000 */
[----:B----4-:R-:W-:Y:S02]  /*1910*/  DMUL R22, R22, R20 ;  /* 0x0000001416167228 */ /* 0x010fe40000000000 */
[----:B------:R-:W-:-:S08]  /*1920*/  DADD R20, -R20, 1 ;  /* 0x3ff0000014147429 */ /* 0x000fd00000000100 */
[----:B------:R-:W-:-:S08]  /*1930*/  DMUL R20, R22, R20 ;  /* 0x0000001416147228 */ /* 0x000fd00000000000 */
[----:B-----5:R-:W-:-:S08]  /*1940*/  DMUL R16, R20, R16 ;  /* 0x0000001014107228 */ /* 0x020fd00000000000 */
[----:B--2---:R-:W-:-:S08]  /*1950*/  DMUL R4, R16, R4 ;  /* 0x0000000410047228 */ /* 0x004fd00000000000 */
[----:B------:R-:W-:-:S07]  /*1960*/  DMUL R4, R4, -10 ;  /* 0xc024000004047828 */ /* 0x000fce0000000000 */
[----:B------:R2:W-:Y:S01]  /*1970*/  REDG.E.ADD.F64.RN.STRONG.GPU desc[UR36][R18.64], R4 ;  /* 0x00000004120079a6 */ /* 0x0005e2000c12ff24 */
[----:B------:R-:W-:-:S07]  /*1980*/  IADD3 R7, PT, PT, R7, 0x2, RZ ;  /* 0x0000000207077810 */ /* 0x000fce0007ffe0ff */
.L_x_13:
[----:B------:R-:W-:-:S04]  /*1990*/  ULOP3.LUT UR4, UR39, 0x1, URZ, 0xc0, !UPT ;  /* 0x0000000127047892 */ /* 0x000fc8000f8ec0ff */
[----:B------:R-:W-:-:S06]  /*19a0*/  UISETP.NE.U32.AND UP0, UPT, UR4, 0x1, UPT ;  /* 0x000000010400788c */ /* 0x000fcc000bf05070 */
[----:B------:R-:W-:-:S13]  /*19b0*/  PLOP3.LUT P0, PT, PT, PT, UP0, 0x80, 0x8 ;  /* 0x000000000008781c */ /* 0x000fda0003f0f008 */
[----:B------:R-:W-:Y:S05]  /*19c0*/  @P0 EXIT ;  /* 0x000000000000094d */ /* 0x000fea0003800000 */
[----:B------:R-:W0:Y:S01]  /*19d0*/  LDG.E.64 R8, desc[UR36][R8.64] ;  /* 0x0000002408087981 */ /* 0x000e22000c1e1b00 */
[----:B-12---:R-:W1:Y:S03]  /*19e0*/  LDC.64 R18, c[0x0][0x380] ;  /* 0x0000e000ff127b82 */ /* 0x006e660000000a00 */
[----:B------:R-:W2:Y:S04]  /*19f0*/  LDG.E.64 R10, desc[UR36][R10.64] ;  /* 0x000000240a0a7981 */ /* 0x000ea8000c1e1b00 */
[----:B------:R-:W3:Y:S01]  /*1a00*/  LDG.E.64 R12, desc[UR36][R12.64] ;  /* 0x000000240c0c7981 */ /* 0x000ee2000c1e1b00 */
[----:B------:R-:W-:-:S03]  /*1a10*/  IADD3 R3, PT, PT, R0, R7, RZ ;  /* 0x0000000700037210 */ /* 0x000fc60007ffe0ff */
[----:B------:R-:W4:Y:S02]  /*1a20*/  LDG.E.64 R14, desc[UR36][R14.64] ;  /* 0x000000240e0e7981 */ /* 0x000f24000c1e1b00 */
[----:B-1----:R-:W-:-:S06]  /*1a30*/  IMAD.WIDE.U32 R18, R3, 0x8, R18 ;  /* 0x0000000803127825 */ /* 0x002fcc00078e0012 */
[----:B------:R-:W5:Y:S01]  /*1a40*/  LDG.E.64 R18, desc[UR36][R18.64] ;  /* 0x0000002412127981 */ /* 0x000f62000c1e1b00 */
[----:B------:R-:W-:Y:S01]  /*1a50*/  IMAD R3, R7, UR38, R2 ;  /* 0x0000002607037c24 */ /* 0x000fe2000f8e0202 */
[C---:B0-----:R-:W-:Y:S02]  /*1a60*/  DADD R16, -R8.reuse, 1 ;  /* 0x3ff0000008107429 */ /* 0x041fe40000000100 */
[----:B--2---:R-:W-:-:S08]  /*1a70*/  DADD R4, R8, -R10 ;  /* 0x0000000008047229 */ /* 0x004fd0000000080a */
[----:B------:R-:W-:Y:S02]  /*1a80*/  DMUL R4, R8, R4 ;  /* 0x0000000408047228 */ /* 0x000fe40000000000 */
[----:B---3--:R-:W-:-:S06]  /*1a90*/  DADD R8, -R12, 1 ;  /* 0x3ff000000c087429 */ /* 0x008fcc0000000100 */
[----:B------:R-:W-:-:S08]  /*1aa0*/  DMUL R4, R4, R16 ;  /* 0x0000001004047228 */ /* 0x000fd00000000000 */
[----:B------:R-:W-:-:S08]  /*1ab0*/  DMUL R4, R4, R12 ;  /* 0x0000000c04047228 */ /* 0x000fd00000000000 */
[----:B------:R-:W-:Y:S01]  /*1ac0*/  DMUL R4, R4, R8 ;  /* 0x0000000804047228 */ /* 0x000fe20000000000 */
[----:B------:R-:W0:Y:S07]  /*1ad0*/  LDC.64 R8, c[0x0][0x398] ;  /* 0x0000e600ff087b82 */ /* 0x000e2e0000000a00 */
[----:B----4-:R-:W-:-:S08]  /*1ae0*/  DMUL R4, R4, R14 ;  /* 0x0000000e04047228 */ /* 0x010fd00000000000 */
[----:B-----5:R-:W-:-:S08]  /*1af0*/  DMUL R4, R4, R18 ;  /* 0x0000001204047228 */ /* 0x020fd00000000000 */
[----:B------:R-:W-:Y:S01]  /*1b00*/  DMUL R4, R4, -10 ;  /* 0xc024000004047828 */ /* 0x000fe20000000000 */
[----:B0-----:R-:W-:-:S06]  /*1b10*/  IMAD.WIDE.U32 R2, R3, 0x8, R8 ;  /* 0x0000000803027825 */ /* 0x001fcc00078e0008 */
[----:B------:R-:W-:Y:S01]  /*1b20*/  REDG.E.ADD.F64.RN.STRONG.GPU desc[UR36][R2.64], R4 ;  /* 0x00000004020079a6 */ /* 0x000fe2000c12ff24 */
[----:B------:R-:W-:Y:S05]  /*1b30*/  EXIT ;  /* 0x000000000000794d */ /* 0x000fea0003800000 */
.L_x_14:
        /* <DEDUP_REMOVED lines=12> */
.L_x_56:


//--------------------- .text._Z9calc_lossPdS_S_S_S_ --------------------------
	.section	.text._Z9calc_lossPdS_S_S_S_,"ax",@progbits
	.align	128
        .global         _Z9calc_lossPdS_S_S_S_
        .type           _Z9calc_lossPdS_S_S_S_,@function
        .size           _Z9calc_lossPdS_S_S_S_,(.L_x_57 - _Z9calc_lossPdS_S_S_S_)
        .other          _Z9calc_lossPdS_S_S_S_,@"STO_CUDA_ENTRY STV_DEFAULT"
_Z9calc_lossPdS_S_S_S_:
.text._Z9calc_lossPdS_S_S_S_:
        /* <DEDUP_REMOVED lines=36> */
.L_x_16:
[----:B------:R-:W-:Y:S05]  /*0240*/  BSYNC.RECONVERGENT B6 ;  /* 0x0000000000067941 */ /* 0x000fea0003800200 */
.L_x_15:
[----:B----4-:R-:W-:-:S13]  /*0250*/  ISETP.NE.AND P0, PT, R23, RZ, PT ;  /* 0x000000ff1700720c */ /* 0x010fda0003f05270 */
[----:B------:R-:W-:Y:S05]  /*0260*/  @P0 BRA `(.L_x_17) ;  /* 0x0000000000640947 */ /* 0x000fea0003800000 */
[----:B------:R-:W0:Y:S01]  /*0270*/  LDC.64 R12, c[0x0][0x398] ;  /* 0x0000e600ff0c7b82 */ /* 0x000e220000000a00 */
[----:B------:R-:W1:Y:S01]  /*0280*/  LDCU UR4, c[0x0][0x360] ;  /* 0x00006c00ff0477ac */ /* 0x000e620008000800 */
[----:B------:R-:W-:-:S06]  /*0290*/  IMAD R3, R19, UR38, R22 ;  /* 0x0000002613037c24 */ /* 0x000fcc000f8e0216 */
[----:B------:R-:W2:Y:S01]  /*02a0*/  LDC.64 R6, c[0x0][0x390] ;  /* 0x0000e400ff067b82 */ /* 0x000ea20000000a00 */
[----:B------:R-:W-:Y:S01]  /*02b0*/  MOV R8, 0x0 ;  /* 0x0000000000087802 */ /* 0x000fe20000000f00 */
[----:B------:R-:W3:Y:S01]  /*02c0*/  LDCU.64 UR6, c[0x4][0x50] ;  /* 0x01000a00ff0677ac */ /* 0x000ee20008000a00 */
[----:B-1----:R-:W-:Y:S02]  /*02d0*/  IMAD R10, R22, UR4, R19 ;  /* 0x00000004160a7c24 */ /* 0x002fe4000f8e0213 */
[----:B0-----:R-:W-:-:S06]  /*02e0*/  IMAD.WIDE.U32 R12, R3, 0x8, R12 ;  /* 0x00000008030c7825 */ /* 0x001fcc00078e000c */
[----:B------:R-:W4:Y:S01]  /*02f0*/  LDG.E.64 R12, desc[UR36][R12.64] ;  /* 0x000000240c0c7981 */ /* 0x000f22000c1e1b00 */
[----:B--2---:R-:W-:-:S06]  /*0300*/  IMAD.WIDE.U32 R6, R10, 0x8, R6 ;  /* 0x000000080a067825 */ /* 0x004fcc00078e0006 */
[----:B------:R-:W2:Y:S01]  /*0310*/  LDG.E.64 R6, desc[UR36][R6.64] ;  /* 0x0000002406067981 */ /* 0x000ea2000c1e1b00 */
[----:B------:R-:W-:Y:S01]  /*0320*/  IMAD.MOV.U32 R11, RZ, RZ, R10 ;  /* 0x000000ffff0b7224 */ /* 0x000fe200078e000a */
[----:B------:R-:W0:Y:S01]  /*0330*/  LDC.64 R8, c[0x4][R8] ;  /* 0x0100000008087b82 */ /* 0x000e220000000a00 */
[----:B------:R-:W-:Y:S01]  /*0340*/  UMOV UR4, 0x47ae147b ;  /* 0x47ae147b00047882 */ /* 0x000fe20000000000 */
[----:B------:R-:W-:Y:S02]  /*0350*/  UMOV UR5, 0x3f847ae1 ;  /* 0x3f847ae100057882 */ /* 0x000fe40000000000 */
[----:B------:R1:W-:Y:S01]  /*0360*/  STL.64 [R1], R10 ;  /* 0x0000000a01007387 */ /* 0x0003e20000100a00 */
[----:B----4-:R-:W-:-:S08]  /*0370*/  DMUL R4, R12, R12 ;  /* 0x0000000c0c047228 */ /* 0x010fd00000000000 */
[----:B--2---:R-:W-:Y:S01]  /*0380*/  DFMA R4, R6, R6, R4 ;  /* 0x000000060604722b */ /* 0x004fe20000000004 */
[----:B------:R-:W-:Y:S01]  /*0390*/  MOV R6, R2 ;  /* 0x0000000200067202 */ /* 0x000fe20000000f00 */
[----:B------:R-:W-:-:S06]  /*03a0*/  IMAD.MOV.U32 R7, RZ, RZ, R18 ;  /* 0x000000ffff077224 */ /* 0x000fcc00078e0012 */
[----:B------:R-:W-:Y:S01]  /*03b0*/  DFMA R16, R4, UR4, R16 ;  /* 0x0000000404107c2b */ /* 0x000fe20008000010 */
[----:B---3--:R-:W-:Y:S01]  /*03c0*/  MOV R4, UR6 ;  /* 0x0000000600047c02 */ /* 0x008fe20008000f00 */
[----:B01----:R-:W-:-:S09]  /*03d0*/  IMAD.U32 R5, RZ, RZ, UR7 ;  /* 0x00000007ff057e24 */ /* 0x003fd2000f8e00ff */
[----:B------:R-:W-:-:S07]  /*03e0*/  LEPC R20, `(.L_x_17) ;  /* 0x000000001014794e */ /* 0x000fce0000000000 */
[----:B------:R-:W-:Y:S05]  /*03f0*/  CALL.ABS.NOINC R8 ;  /* 0x0000000008007343 */ /* 0x000fea0003c00000 */
.L_x_17:
[----:B------:R-:W-:Y:S01]  /*0400*/  DSETP.NEU.AND P1, PT, R16, RZ, PT ;  /* 0x000000ff1000722a */ /* 0x000fe20003f2d000 */
[----:B------:R-:W-:-:S04]  /*0410*/  IADD3 R19, PT, PT, R19, R23, RZ ;  /* 0x0000001713137210 */ /* 0x000fc80007ffe0ff */
[----:B------:R-:W-:-:S09]  /*0420*/  LOP3.LUT P0, RZ, R19, R22, RZ, 0xfc, !PT ;  /* 0x0000001613ff7212 */ /* 0x000fd2000780fcff */
[----:B------:R-:W-:Y:S05]  /*0430*/  @!P1 BRA `(.L_x_18) ;  /* 0x0000000000109947 */ /* 0x000fea0003800000 */
[----:B------:R-:W0:Y:S02]  /*0440*/  LDC.64 R4, c[0x0][0x3a0] ;  /* 0x0000e800ff047b82 */ /* 0x000e240000000a00 */
[----:B0-----:R-:W2:Y:S02]  /*0450*/  LDG.E.64 R6, desc[UR36][R4.64] ;  /* 0x0000002404067981 */ /* 0x001ea4000c1e1b00 */
[----:B--2---:R-:W-:-:S07]  /*0460*/  DADD R6, R6, R16 ;  /* 0x0000000006067229 */ /* 0x004fce0000000010 */
[----:B------:R0:W-:Y:S04]  /*0470*/  STG.E.64 desc[UR36][R4.64], R6 ;  /* 0x0000000604007986 */ /* 0x0001e8000c101b24 */
.L_x_18:
        /* <DEDUP_REMOVED lines=8> */
[----:B0-----:R-:W-:Y:S01]  /*0500*/  IMAD.U32 R4, RZ, RZ, UR4 ;  /* 0x00000004ff047e24 */ /* 0x001fe2000f8e00ff */
[----:B------:R-:W-:Y:S01]  /*0510*/  MOV R5, UR5 ;  /* 0x0000000500057c02 */ /* 0x000fe20008000f00 */
[----:B------:R-:W-:Y:S01]  /*0520*/  IMAD.MOV.U32 R6, RZ, RZ, R2 ;  /* 0x000000ffff067224 */ /* 0x000fe200078e0002 */
[----:B------:R-:W-:Y:S01]  /*0530*/  MOV R7, R18 ;  /* 0x0000001200077202 */ /* 0x000fe20000000f00 */
[----:B--23--:R1:W-:Y:S06]  /*0540*/  STL.64 [R1], R8 ;  /* 0x0000000801007387 */ /* 0x00c3ec0000100a00 */
[----:B------:R-:W-:-:S07]  /*0550*/  LEPC R20, `(.L_x_19) ;  /* 0x000000001014794e */ /* 0x000fce0000000000 */
[----:B-1----:R-:W-:Y:S05]  /*0560*/  CALL.ABS.NOINC R10 ;  /* 0x000000000a007343 */ /* 0x002fea0003c00000 */
.L_x_19:
[----:B------:R-:W-:Y:S05]  /*0570*/  EXIT ;  /* 0x000000000000794d */ /* 0x000fea0003800000 */
.L_x_20:
        /* <DEDUP_REMOVED lines=16> */
.L_x_57:


//--------------------- .text._Z10next_layerPdS_S_S_ --------------------------
	.section	.text._Z10next_layerPdS_S_S_,"ax",@progbits
	.align	128
        .global         _Z10next_layerPdS_S_S_
        .type           _Z10next_layerPdS_S_S_,@function
        .size           _Z10next_layerPdS_S_S_,(.L_x_54 - _Z10next_layerPdS_S_S_)
        .other          _Z10next_layerPdS_S_S_,@"STO_CUDA_ENTRY STV_DEFAULT"
_Z10next_layerPdS_S_S_:
.text._Z10next_layerPdS_S_S_:
[----:B------:R-:W-:Y:S01]  /*0000*/  LDC R1, c[0x0][0x37c] ;  /* 0x0000df00ff017b82 */ /* 0x000fe20000000800 */
[----:B------:R-:W0:Y:S01]  /*0010*/  S2R R0, SR_TID.Y ;  /* 0x0000000000007919 */ /* 0x000e220000002200 */
[----:B------:R-:W1:Y:S06]  /*0020*/  LDCU.64 UR4, c[0x0][0x358] ;  /* 0x00006b00ff0477ac */ /* 0x000e6c0008000a00 */
[----:B------:R-:W2:Y:S01]  /*0030*/  LDC.64 R4, c[0x0][0x388] ;  /* 0x0000e200ff047b82 */ /* 0x000ea20000000a00 */
[----:B------:R-:W3:Y:S01]  /*0040*/  S2R R15, SR_TID.X ;  /* 0x00000000000f7919 */ /* 0x000ee20000002100 */
[----:B------:R-:W4:Y:S01]  /*0050*/  S2R R13, SR_CTAID.X ;  /* 0x00000000000d7919 */ /* 0x000f220000002500 */
[----:B------:R-:W4:Y:S05]  /*0060*/  LDCU UR6, c[0x0][0x360] ;  /* 0x00006c00ff0677ac */ /* 0x000f2a0008000800 */
[----:B------:R-:W5:Y:S08]  /*0070*/  LDC.64 R6, c[0x0][0x380] ;  /* 0x0000e000ff067b82 */ /* 0x000f700000000a00 */
[----:B------:R-:W5:Y:S01]  /*0080*/  LDC.64 R8, c[0x0][0x390] ;  /* 0x0000e400ff087b82 */ /* 0x000f620000000a00 */
[----:B0-----:R-:W-:-:S13]  /*0090*/  ISETP.NE.AND P0, PT, R0, RZ, PT ;  /* 0x000000ff0000720c */ /* 0x001fda0003f05270 */
[----:B------:R-:W3:Y:S02]  /*00a0*/  @!P0 LDC.64 R2, c[0x0][0x398] ;  /* 0x0000e600ff028b82 */ /* 0x000ee40000000a00 */
[----:B---3--:R-:W-:-:S06]  /*00b0*/  @!P0 IMAD.WIDE.U32 R2, R15, 0x8, R2 ;  /* 0x000000080f028825 */ /* 0x008fcc00078e0002 */
[----:B-1----:R-:W3:Y:S01]  /*00c0*/  @!P0 LDG.E.64 R2, desc[UR4][R2.64] ;  /* 0x0000000402028981 */ /* 0x002ee2000c1e1b00 */
[--C-:B----4-:R-:W-:Y:S01]  /*00d0*/  IMAD R11, R13, UR6, R15.reuse ;  /* 0x000000060d0b7c24 */ /* 0x110fe2000f8e020f */
[----:B------:R-:W0:Y:S01]  /*00e0*/  LDCU UR7, c[0x0][0x364] ;  /* 0x00006c80ff0777ac */ /* 0x000e220008000800 */
[----:B------:R-:W-:Y:S02]  /*00f0*/  IMAD R15, R0, UR6, R15 ;  /* 0x00000006000f7c24 */ /* 0x000fe4000f8e020f */
[----:B--2---:R-:W-:-:S04]  /*0100*/  IMAD.WIDE.U32 R4, R11, 0x8, R4 ;  /* 0x000000080b047825 */ /* 0x004fc800078e0004 */
[----:B-----5:R-:W-:-:S04]  /*0110*/  IMAD.WIDE.U32 R8, R15, 0x8, R8 ;  /* 0x000000080f087825 */ /* 0x020fc800078e0008 */
[----:B0-----:R-:W-:-:S04]  /*0120*/  IMAD R13, R13, UR7, R0 ;  /* 0x000000070d0d7c24 */ /* 0x001fc8000f8e0200 */
[----:B------:R-:W-:Y:S01]  /*0130*/  IMAD.WIDE.U32 R6, R13, 0x8, R6 ;  /* 0x000000080d067825 */ /* 0x000fe200078e0006 */
[----:B---3--:R0:W-:Y:S01]  /*0140*/  @!P0 STG.E.64 desc[UR4][R4.64], R2 ;  /* 0x0000000204008986 */ /* 0x0081e2000c101b04 */
[----:B------:R-:W-:Y:S06]  /*0150*/  BAR.SYNC.DEFER_BLOCKING 0x0 ;  /* 0x0000000000007b1d */ /* 0x000fec0000010000 */
[----:B------:R-:W2:Y:S04]  /*0160*/  LDG.E.64 R6, desc[UR4][R6.64] ;  /* 0x0000000406067981 */ /* 0x000ea8000c1e1b00 */
[----:B------:R-:W2:Y:S02]  /*0170*/  LDG.E.64 R8, desc[UR4][R8.64] ;  /* 0x0000000408087981 */ /* 0x000ea4000c1e1b00 */
[----:B--2---:R-:W-:-:S07]  /*0180*/  DMUL R10, R6, R8 ;  /* 0x00000008060a7228 */ /* 0x004fce0000000000 */
[----:B------:R0:W-:Y:S01]  /*0190*/  REDG.E.ADD.F64.RN.STRONG.GPU desc[UR4][R4.64], R10 ;  /* 0x0000000a040079a6 */ /* 0x0001e2000c12ff04 */
[----:B------:R-:W-:Y:S05]  /*01a0*/  @P0 EXIT ;  /* 0x000000000000094d */ /* 0x000fea0003800000 */
[----:B0-----:R-:W2:Y:S01]  /*01b0*/  LDG.E.64 R2, desc[UR4][R4.64] ;  /* 0x0000000404027981 */ /* 0x001ea2000c1e1b00 */
[----:B------:R-:W-:Y:S01]  /*01c0*/  IMAD.MOV.U32 R6, RZ, RZ, 0x652b82fe ;  /* 0x652b82feff067424 */ /* 0x000fe200078e00ff */
[----:B------:R-:W-:Y:S01]  /*01d0*/  UMOV UR6, 0xfefa39ef ;  /* 0xfefa39ef00067882 */ /* 0x000fe20000000000 */
[----:B------:R-:W-:Y:S01]  /*01e0*/  IMAD.MOV.U32 R7, RZ, RZ, 0x3ff71547 ;  /* 0x3ff71547ff077424 */ /* 0x000fe200078e00ff */
[----:B------:R-:W-:Y:S01]  /*01f0*/  UMOV UR7, 0x3fe62e42 ;  /* 0x3fe62e4200077882 */ /* 0x000fe20000000000 */
[----:B------:R-:W-:Y:S04]  /*0200*/  BSSY.RECONVERGENT B0, `(.L_x_21) ;  /* 0x0000036000007945 */ /* 0x000fe80003800200 */
[----:B--2---:R-:W-:Y:S01]  /*0210*/  DFMA R6, R2, R6, 6.75539944105574400000e+15 ;  /* 0x433800000206742b */ /* 0x004fe20000000006 */
[----:B------:R-:W-:-:S07]  /*0220*/  FSETP.GEU.AND P0, PT, |R3|, 4.1917929649353027344, PT ;  /* 0x4086232b0300780b */ /* 0x000fce0003f0e200 */
[----:B------:R-:W-:-:S08]  /*0230*/  DADD R8, R6, -6.75539944105574400000e+15 ;  /* 0xc338000006087429 */ /* 0x000fd00000000000 */
[----:B------:R-:W-:Y:S01]  /*0240*/  DFMA R10, R8, -UR6, R2 ;  /* 0x80000006080a7c2b */ /* 0x000fe20008000002 */
[----:B------:R-:W-:Y:S01]  /*0250*/  UMOV UR6, 0x3b39803f ;  /* 0x3b39803f00067882 */ /* 0x000fe20000000000 */
[----:B------:R-:W-:-:S06]  /*0260*/  UMOV UR7, 0x3c7abc9e ;  /* 0x3c7abc9e00077882 */ /* 0x000fcc0000000000 */
[----:B------:R-:W-:Y:S01]  /*0270*/  DFMA R8, R8, -UR6, R10 ;  /* 0x8000000608087c2b */ /* 0x000fe2000800000a */
[----:B------:R-:W-:Y:S01]  /*0280*/  UMOV UR6, 0x69ce2bdf ;  /* 0x69ce2bdf00067882 */ /* 0x000fe20000000000 */
[----:B------:R-:W-:Y:S01]  /*0290*/  IMAD.MOV.U32 R10, RZ, RZ, -0x35dec16 ;  /* 0xfca213eaff0a7424 */ /* 0x000fe200078e00ff */
[----:B------:R-:W-:Y:S01]  /*02a0*/  UMOV UR7, 0x3e5ade15 ;  /* 0x3e5ade1500077882 */ /* 0x000fe20000000000 */
[----:B------:R-:W-:-:S06]  /*02b0*/  IMAD.MOV.U32 R11, RZ, RZ, 0x3e928af3 ;  /* 0x3e928af3ff0b7424 */ /* 0x000fcc00078e00ff */
[----:B------:R-:W-:Y:S01]  /*02c0*/  DFMA R10, R8, UR6, R10 ;  /* 0x00000006080a7c2b */ /* 0x000fe2000800000a */
[----:B------:R-:W-:Y:S01]  /*02d0*/  UMOV UR6, 0x62401315 ;  /* 0x6240131500067882 */ /* 0x000fe20000000000 */
[----:B------:R-:W-:-:S06]  /*02e0*/  UMOV UR7, 0x3ec71dee ;  /* 0x3ec71dee00077882 */ /* 0x000fcc0000000000 */
[----:B------:R-:W-:Y:S01]  /*02f0*/  DFMA R10, R8, R10, UR6 ;  /* 0x00000006080a7e2b */ /* 0x000fe2000800000a */
        /* <DEDUP_REMOVED lines=20> */
[----:B------:R-:W-:-:S08]  /*0440*/  DFMA R10, R8, R10, UR6 ;  /* 0x00000006080a7e2b */ /* 0x000fd0000800000a */
[----:B------:R-:W-:-:S08]  /*0450*/  DFMA R10, R8, R10, 1 ;  /* 0x3ff00000080a742b */ /* 0x000fd0000000000a */
[----:B------:R-:W-:-:S10]  /*0460*/  DFMA R10, R8, R10, 1 ;  /* 0x3ff00000080a742b */ /* 0x000fd4000000000a */
[----:B------:R-:W-:Y:S02]  /*0470*/  IMAD R9, R6, 0x100000, R11 ;  /* 0x0010000006097824 */ /* 0x000fe400078e020b */
[----:B------:R-:W-:Y:S01]  /*0480*/  IMAD.MOV.U32 R8, RZ, RZ, R10 ;  /* 0x000000ffff087224 */ /* 0x000fe200078e000a */
[----:B------:R-:W-:Y:S06]  /*0490*/  @!P0 BRA `(.L_x_22) ;  /* 0x0000000000308947 */ /* 0x000fec0003800000 */
[----:B------:R-:W-:Y:S01]  /*04a0*/  FSETP.GEU.AND P1, PT, |R3|, 4.2275390625, PT ;  /* 0x408748000300780b */ /* 0x000fe20003f2e200 */
[C---:B------:R-:W-:Y:S02]  /*04b0*/  DADD R8, R2.reuse, +INF ;  /* 0x7ff0000002087429 */ /* 0x040fe40000000000 */
[----:B------:R-:W-:-:S08]  /*04c0*/  DSETP.GEU.AND P0, PT, R2, RZ, PT ;  /* 0x000000ff0200722a */ /* 0x000fd00003f0e000 */
[----:B------:R-:W-:Y:S02]  /*04d0*/  FSEL R8, R8, RZ, P0 ;  /* 0x000000ff08087208 */ /* 0x000fe40000000000 */
[----:B------:R-:W-:Y:S02]  /*04e0*/  @!P1 LEA.HI R0, R6, R6, RZ, 0x1 ;  /* 0x0000000606009211 */ /* 0x000fe400078f08ff */
[----:B------:R-:W-:Y:S02]  /*04f0*/  FSEL R9, R9, RZ, P0 ;  /* 0x000000ff09097208 */ /* 0x000fe40000000000 */
[----:B------:R-:W-:-:S05]  /*0500*/  @!P1 SHF.R.S32.HI R3, RZ, 0x1, R0 ;  /* 0x00000001ff039819 */ /* 0x000fca0000011400 */
[----:B------:R-:W-:Y:S02]  /*0510*/  @!P1 IMAD.IADD R2, R6, 0x1, -R3 ;  /* 0x0000000106029824 */ /* 0x000fe400078e0a03 */
[----:B------:R-:W-:-:S03]  /*0520*/  @!P1 IMAD R11, R3, 0x100000, R11 ;  /* 0x00100000030b9824 */ /* 0x000fc600078e020b */
[----:B------:R-:W-:Y:S01]  /*0530*/  @!P1 LEA R3, R2, 0x3ff00000, 0x14 ;  /* 0x3ff0000002039811 */ /* 0x000fe200078ea0ff */
[----:B------:R-:W-:-:S06]  /*0540*/  @!P1 IMAD.MOV.U32 R2, RZ, RZ, RZ ;  /* 0x000000ffff029224 */ /* 0x000fcc00078e00ff */
[----:B------:R-:W-:-:S11]  /*0550*/  @!P1 DMUL R8, R10, R2 ;  /* 0x000000020a089228 */ /* 0x000fd60000000000 */
.L_x_22:
[----:B------:R-:W-:Y:S05]  /*0560*/  BSYNC.RECONVERGENT B0 ;  /* 0x0000000000007941 */ /* 0x000fea0003800200 */
.L_x_21:
[----:B------:R-:W-:Y:S01]  /*0570*/  DADD R10, R8, 1 ;  /* 0x3ff00000080a7429 */ /* 0x000fe20000000000 */
[----:B------:R-:W-:Y:S01]  /*0580*/  IMAD.MOV.U32 R2, RZ, RZ, 0x1 ;  /* 0x00000001ff027424 */ /* 0x000fe200078e00ff */
[----:B------:R-:W-:Y:S01]  /*0590*/  FSETP.GEU.AND P1, PT, |R9|, 6.5827683646048100446e-37, PT ;  /* 0x036000000900780b */ /* 0x000fe20003f2e200 */
[----:B------:R-:W-:Y:S03]  /*05a0*/  BSSY.RECONVERGENT B0, `(.L_x_23) ;  /* 0x0000013000007945 */ /* 0x000fe60003800200 */
[----:B------:R-:W0:Y:S02]  /*05b0*/  MUFU.RCP64H R3, R11 ;  /* 0x0000000b00037308 */ /* 0x000e240000001800 */
[----:B0-----:R-:W-:-:S08]  /*05c0*/  DFMA R6, -R10, R2, 1 ;  /* 0x3ff000000a06742b */ /* 0x001fd00000000102 */
[----:B------:R-:W-:-:S08]  /*05d0*/  DFMA R6, R6, R6, R6 ;  /* 0x000000060606722b */ /* 0x000fd00000000006 */
[----:B------:R-:W-:-:S08]  /*05e0*/  DFMA R6, R2, R6, R2 ;  /* 0x000000060206722b */ /* 0x000fd00000000002 */
[----:B------:R-:W-:-:S08]  /*05f0*/  DFMA R2, -R10, R6, 1 ;  /* 0x3ff000000a02742b */ /* 0x000fd00000000106 */
[----:B------:R-:W-:-:S08]  /*0600*/  DFMA R2, R6, R2, R6 ;  /* 0x000000020602722b */ /* 0x000fd00000000006 */
[----:B------:R-:W-:-:S08]  /*0610*/  DMUL R6, R2, R8 ;  /* 0x0000000802067228 */ /* 0x000fd00000000000 */
[----:B------:R-:W-:-:S08]  /*0620*/  DFMA R12, -R10, R6, R8 ;  /* 0x000000060a0c722b */ /* 0x000fd00000000108 */
[----:B------:R-:W-:-:S10]  /*0630*/  DFMA R2, R2, R12, R6 ;  /* 0x0000000c0202722b */ /* 0x000fd40000000006 */
[----:B------:R-:W-:-:S05]  /*0640*/  FFMA R0, RZ, R11, R3 ;  /* 0x0000000bff007223 */ /* 0x000fca0000000003 */
[----:B------:R-:W-:-:S13]  /*0650*/  FSETP.GT.AND P0, PT, |R0|, 1.469367938527859385e-39, PT ;  /* 0x001000000000780b */ /* 0x000fda0003f04200 */
[----:B------:R-:W-:Y:S05]  /*0660*/  @P0 BRA P1, `(.L_x_24) ;  /* 0x0000000000180947 */ /* 0x000fea0000800000 */
[----:B------:R-:W-:Y:S01]  /*0670*/  IMAD.MOV.U32 R6, RZ, RZ, R8 ;  /* 0x000000ffff067224 */ /* 0x000fe200078e0008 */
[----:B------:R-:W-:Y:S01]  /*0680*/  MOV R0, 0x6b0 ;  /* 0x000006b000007802 */ /* 0x000fe20000000f00 */
[----:B------:R-:W-:-:S07]  /*0690*/  IMAD.MOV.U32 R7, RZ, RZ, R9 ;  /* 0x000000ffff077224 */ /* 0x000fce00078e0009 */
[----:B------:R-:W-:Y:S05]  /*06a0*/  CALL.REL.NOINC `($__internal_0_$__cuda_sm20_div_rn_f64_full) ;  /* 0x0000000000147944 */ /* 0x000fea0003c00000 */
[----:B------:R-:W-:Y:S02]  /*06b0*/  IMAD.MOV.U32 R2, RZ, RZ, R12 ;  /* 0x000000ffff027224 */ /* 0x000fe400078e000c */
[----:B------:R-:W-:-:S07]  /*06c0*/  IMAD.MOV.U32 R3, RZ, RZ, R13 ;  /* 0x000000ffff037224 */ /* 0x000fce00078e000d */
.L_x_24:
[----:B------:R-:W-:Y:S05]  /*06d0*/  BSYNC.RECONVERGENT B0 ;  /* 0x0000000000007941 */ /* 0x000fea0003800200 */
.L_x_23:
[----:B------:R-:W-:Y:S01]  /*06e0*/  STG.E.64 desc[UR4][R4.64], R2 ;  /* 0x0000000204007986 */ /* 0x000fe2000c101b04 */
[----:B------:R-:W-:Y:S05]  /*06f0*/  EXIT ;  /* 0x000000000000794d */ /* 0x000fea0003800000 */
        .weak           $__internal_0_$__cuda_sm20_div_rn_f64_full
        .type           $__internal_0_$__cuda_sm20_div_rn_f64_full,@function
        .size           $__internal_0_$__cuda_sm20_div_rn_f64_full,(.L_x_54 - $__internal_0_$__cuda_sm20_div_rn_f64_full)
$__internal_0_$__cuda_sm20_div_rn_f64_full:
[C---:B------:R-:W-:Y:S01]  /*0700*/  FSETP.GEU.AND P0, PT, |R11|.reuse, 1.469367938527859385e-39, PT ;  /* 0x001000000b00780b */ /* 0x040fe20003f0e200 */
[--C-:B------:R-:W-:Y:S01]  /*0710*/  IMAD.MOV.U32 R8, RZ, RZ, R10.reuse ;  /* 0x000000ffff087224 */ /* 0x100fe200078e000a */
[----:B------:R-:W-:Y:S01]  /*0720*/  LOP3.LUT R2, R11, 0x800fffff, RZ, 0xc0, !PT ;  /* 0x800fffff0b027812 */ /* 0x000fe200078ec0ff */
[----:B------:R-:W-:Y:S01]  /*0730*/  IMAD.MOV.U32 R9, RZ, RZ, R11 ;  /* 0x000000ffff097224 */ /* 0x000fe200078e000b */
[C---:B------:R-:W-:Y:S01]  /*0740*/  FSETP.GEU.AND P2, PT, |R7|.reuse, 1.469367938527859385e-39, PT ;  /* 0x001000000700780b */ /* 0x040fe20003f4e200 */
[----:B------:R-:W-:Y:S01]  /*0750*/  IMAD.MOV.U32 R16, RZ, RZ, 0x1 ;  /* 0x00000001ff107424 */ /* 0x000fe200078e00ff */
[----:B------:R-:W-:Y:S01]  /*0760*/  LOP3.LUT R3, R2, 0x3ff00000, RZ, 0xfc, !PT ;  /* 0x3ff0000002037812 */ /* 0x000fe200078efcff */
[----:B------:R-:W-:Y:S01]  /*0770*/  IMAD.MOV.U32 R2, RZ, RZ, R10 ;  /* 0x000000ffff027224 */ /* 0x000fe200078e000a */
[----:B------:R-:W-:Y:S01]  /*0780*/  LOP3.LUT R12, R7, 0x7ff00000, RZ, 0xc0, !PT ;  /* 0x7ff00000070c7812 */ /* 0x000fe200078ec0ff */
[----:B------:R-:W-:Y:S01]  /*0790*/  IMAD.MOV.U32 R10, RZ, RZ, R6 ;  /* 0x000000ffff0a7224 */ /* 0x000fe200078e0006 */
[----:B------:R-:W-:Y:S03]  /*07a0*/  BSSY.RECONVERGENT B1, `(.L_x_25) ;  /* 0x0000050000017945 */ /* 0x000fe60003800200 */
[----:B------:R-:W-:-:S04]  /*07b0*/  @!P0 DMUL R2, R8, 8.98846567431157953865e+307 ;  /* 0x7fe0000008028828 */ /* 0x000fc80000000000 */
[----:B------:R-:W-:Y:S02]  /*07c0*/  @!P2 LOP3.LUT R13, R9, 0x7ff00000, RZ, 0xc0, !PT ;  /* 0x7ff00000090da812 */ /* 0x000fe400078ec0ff */
[----:B------:R-:W0:Y:S02]  /*07d0*/  MUFU.RCP64H R17, R3 ;  /* 0x0000000300117308 */ /* 0x000e240000001800 */
[----:B------:R-:W-:Y:S01]  /*07e0*/  @!P2 ISETP.GE.U32.AND P3, PT, R12, R13, PT ;  /* 0x0000000d0c00a20c */ /* 0x000fe20003f66070 */
[----:B------:R-:W-:Y:S01]  /*07f0*/  IMAD.MOV.U32 R13, RZ, RZ, 0x1ca00000 ;  /* 0x1ca00000ff0d7424 */ /* 0x000fe200078e00ff */
[----:B0-----:R-:W-:-:S08]  /*0800*/  DFMA R14, R16, -R2, 1 ;  /* 0x3ff00000100e742b */ /* 0x001fd00000000802 */
[----:B------:R-:W-:Y:S01]  /*0810*/  DFMA R18, R14, R14, R14 ;  /* 0x0000000e0e12722b */ /* 0x000fe2000000000e */
[----:B------:R-:W-:-:S04]  /*0820*/  LOP3.LUT R15, R11, 0x7ff00000, RZ, 0xc0, !PT ;  /* 0x7ff000000b0f7812 */ /* 0x000fc800078ec0ff */
[----:B------:R-:W-:-:S03]  /*0830*/  ISETP.GE.U32.AND P1, PT, R12, R15, PT ;  /* 0x0000000f0c00720c */ /* 0x000fc60003f26070 */
[----:B------:R-:W-:Y:S01]  /*0840*/  DFMA R16, R16, R18, R16 ;  /* 0x000000121010722b */ /* 0x000fe20000000010 */
[C---:B------:R-:W-:Y:S01]  /*0850*/  @!P2 SEL R19, R13.reuse, 0x63400000, !P3 ;  /* 0x634000000d13a807 */ /* 0x040fe20005800000 */
[----:B------:R-:W-:Y:S01]  /*0860*/  @!P2 IMAD.MOV.U32 R18, RZ, RZ, RZ ;  /* 0x000000ffff12a224 */ /* 0x000fe200078e00ff */
[----:B------:R-:W-:Y:S02]  /*0870*/  SEL R11, R13, 0x63400000, !P1 ;  /* 0x634000000d0b7807 */ /* 0x000fe40004800000 */
[--C-:B------:R-:W-:Y:S02]  /*0880*/  @!P2 LOP3.LUT R19, R19, 0x80000000, R7.reuse, 0xf8, !PT ;  /* 0x800000001313a812 */ /* 0x100fe400078ef807 */
[----:B------:R-:W-:Y:S01]  /*0890*/  LOP3.LUT R11, R11, 0x800fffff, R7, 0xf8, !PT ;  /* 0x800fffff0b0b7812 */ /* 0x000fe200078ef807 */
[----:B------:R-:W-:Y:S01]  /*08a0*/  DFMA R20, R16, -R2, 1 ;  /* 0x3ff000001014742b */ /* 0x000fe20000000802 */
[----:B------:R-:W-:-:S06]  /*08b0*/  @!P2 LOP3.LUT R19, R19, 0x100000, RZ, 0xfc, !PT ;  /* 0x001000001313a812 */ /* 0x000fcc00078efcff */
[----:B------:R-:W-:Y:S02]  /*08c0*/  @!P2 DFMA R10, R10, 2, -R18 ;  /* 0x400000000a0aa82b */ /* 0x000fe40000000812 */
[----:B------:R-:W-:Y:S01]  /*08d0*/  DFMA R16, R16, R20, R16 ;  /* 0x000000141010722b */ /* 0x000fe20000000010 */
[----:B------:R-:W-:Y:S02]  /*08e0*/  IMAD.MOV.U32 R21, RZ, RZ, R12 ;  /* 0x000000ffff157224 */ /* 0x000fe400078e000c */
[----:B------:R-:W-:Y:S01]  /*08f0*/  IMAD.MOV.U32 R20, RZ, RZ, R15 ;  /* 0x000000ffff147224 */ /* 0x000fe200078e000f */
[----:B------:R-:W-:-:S04]  /*0900*/  @!P0 LOP3.LUT R20, R3, 0x7ff00000, RZ, 0xc0, !PT ;  /* 0x7ff0000003148812 */ /* 0x000fc800078ec0ff */
[----:B------:R-:W-:Y:S01]  /*0910*/  @!P2 LOP3.LUT R21, R11, 0x7ff00000, RZ, 0xc0, !PT ;  /* 0x7ff000000b15a812 */ /* 0x000fe200078ec0ff */
[----:B------:R-:W-:Y:S01]  /*0920*/  DMUL R18, R16, R10 ;  /* 0x0000000a10127228 */ /* 0x000fe20000000000 */
[----:B------:R-:W-:-:S03]  /*0930*/  VIADD R23, R20, 0xffffffff ;  /* 0xffffffff14177836 */ /* 0x000fc60000000000 */
[----:B------:R-:W-:-:S04]  /*0940*/  VIADD R22, R21, 0xffffffff ;  /* 0xffffffff15167836 */ /* 0x000fc80000000000 */
[----:B------:R-:W-:Y:S01]  /*0950*/  DFMA R14, R18, -R2, R10 ;  /* 0x80000002120e722b */ /* 0x000fe2000000000a */
[----:B------:R-:W-:-:S04]  /*0960*/  ISETP.GT.U32.AND P0, PT, R22, 0x7feffffe, PT ;  /* 0x7feffffe1600780c */ /* 0x000fc80003f04070 */
[----:B------:R-:W-:-:S03]  /*0970*/  ISETP.GT.U32.OR P0, PT, R23, 0x7feffffe, P0 ;  /* 0x7feffffe1700780c */ /* 0x000fc60000704470 */
[----:B------:R-:W-:-:S10]  /*0980*/  DFMA R14, R16, R14, R18 ;  /* 0x0000000e100e722b */ /* 0x000fd40000000012 */
[----:B------:R-:W-:Y:S05]  /*0990*/  @P0 BRA `(.L_x_26) ;  /* 0x00000000006c0947 */ /* 0x000fea0003800000 */
[----:B------:R-:W-:-:S04]  /*09a0*/  LOP3.LUT R7, R9, 0x7ff00000, RZ, 0xc0, !PT ;  /* 0x7ff0000009077812 */ /* 0x000fc800078ec0ff */
[CC--:B------:R-:W-:Y:S02]  /*09b0*/  VIADDMNMX R6, R12.reuse, -R7.reuse, 0xb9600000, !PT ;  /* 0xb96000000c067446 */ /* 0x0c0fe40007800907 */
[----:B------:R-:W-:Y:S02]  /*09c0*/  ISETP.GE.U32.AND P0, PT, R12, R7, PT ;  /* 0x000000070c00720c */ /* 0x000fe40003f06070 */
[----:B------:R-:W-:Y:S02]  /*09d0*/  VIMNMX R6, PT, PT, R6, 0x46a00000, PT ;  /* 0x46a0000006067848 */ /* 0x000fe40003fe0100 */
[----:B------:R-:W-:-:S05]  /*09e0*/  SEL R13, R13, 0x63400000, !P0 ;  /* 0x634000000d0d7807 */ /* 0x000fca0004000000 */
[----:B------:R-:W-:Y:S02]  /*09f0*/  IMAD.IADD R16, R6, 0x1, -R13 ;  /* 0x0000000106107824 */ /* 0x000fe400078e0a0d */
[----:B------:R-:W-:Y:S02]  /*0a00*/  IMAD.MOV.U32 R6, RZ, RZ, RZ ;  /* 0x000000ffff067224 */ /* 0x000fe400078e00ff */
[----:B------:R-:W-:-:S06]  /*0a10*/  VIADD R7, R16, 0x7fe00000 ;  /* 0x7fe0000010077836 */ /* 0x000fcc0000000000 */
[----:B------:R-:W-:-:S10]  /*0a20*/  DMUL R12, R14, R6 ;  /* 0x000000060e0c7228 */ /* 0x000fd40000000000 */
[----:B------:R-:W-:-:S13]  /*0a30*/  FSETP.GTU.AND P0, PT, |R13|, 1.469367938527859385e-39, PT ;  /* 0x001000000d00780b */ /* 0x000fda0003f0c200 */
[----:B------:R-:W-:Y:S05]  /*0a40*/  @P0 BRA `(.L_x_27) ;  /* 0x0000000000940947 */ /* 0x000fea0003800000 */
[----:B------:R-:W-:Y:S01]  /*0a50*/  DFMA R2, R14, -R2, R10 ;  /* 0x800000020e02722b */ /* 0x000fe2000000000a */
[----:B------:R-:W-:-:S09]  /*0a60*/  IMAD.MOV.U32 R6, RZ, RZ, RZ ;  /* 0x000000ffff067224 */ /* 0x000fd200078e00ff */
[C---:B------:R-:W-:Y:S02]  /*0a70*/  FSETP.NEU.AND P0, PT, R3.reuse, RZ, PT ;  /* 0x000000ff0300720b */ /* 0x040fe40003f0d000 */
[----:B------:R-:W-:-:S04]  /*0a80*/  LOP3.LUT R9, R3, 0x80000000, R9, 0x48, !PT ;  /* 0x8000000003097812 */ /* 0x000fc800078e4809 */
[----:B------:R-:W-:-:S07]  /*0a90*/  LOP3.LUT R7, R9, R7, RZ, 0xfc, !PT ;  /* 0x0000000709077212 */ /* 0x000fce00078efcff */
[----:B------:R-:W-:Y:S05]  /*0aa0*/  @!P0 BRA `(.L_x_27) ;  /* 0x00000000007c8947 */ /* 0x000fea0003800000 */
[----:B------:R-:W-:Y:S01]  /*0ab0*/  IMAD.MOV R3, RZ, RZ, -R16 ;  /* 0x000000ffff037224 */ /* 0x000fe200078e0a10 */
[----:B------:R-:W-:Y:S01]  /*0ac0*/  DMUL.RP R6, R14, R6 ;  /* 0x000000060e067228 */ /* 0x000fe20000008000 */
[----:B------:R-:W-:-:S06]  /*0ad0*/  IMAD.MOV.U32 R2, RZ, RZ, RZ ;  /* 0x000000ffff027224 */ /* 0x000fcc00078e00ff */
[----:B------:R-:W-:-:S03]  /*0ae0*/  DFMA R2, R12, -R2, R14 ;  /* 0x800000020c02722b */ /* 0x000fc6000000000e */
[----:B------:R-:W-:-:S03]  /*0af0*/  LOP3.LUT R9, R7, R9, RZ, 0x3c, !PT ;  /* 0x0000000907097212 */ /* 0x000fc600078e3cff */
[----:B------:R-:W-:-:S04]  /*0b00*/  IADD3 R2, PT, PT, -R16, -0x43300000, RZ ;  /* 0xbcd0000010027810 */ /* 0x000fc80007ffe1ff */
[----:B------:R-:W-:-:S04]  /*0b10*/  FSETP.NEU.AND P0, PT, |R3|, R2, PT ;  /* 0x000000020300720b */ /* 0x000fc80003f0d200 */
[----:B------:R-:W-:Y:S02]  /*0b20*/  FSEL R12, R6, R12, !P0 ;  /* 0x0000000c060c7208 */ /* 0x000fe40004000000 */
[----:B------:R-:W-:Y:S01]  /*0b30*/  FSEL R13, R9, R13, !P0 ;  /* 0x0000000d090d7208 */ /* 0x000fe20004000000 */
[----:B------:R-:W-:Y:S06]  /*0b40*/  BRA `(.L_x_27) ;  /* 0x0000000000547947 */ /* 0x000fec0003800000 */
.L_x_26:
[----:B------:R-:W-:-:S14]  /*0b50*/  DSETP.NAN.AND P0, PT, R6, R6, PT ;  /* 0x000000060600722a */ /* 0x000fdc0003f08000 */
[----:B------:R-:W-:Y:S05]  /*0b60*/  @P0 BRA `(.L_x_28) ;  /* 0x0000000000440947 */ /* 0x000fea0003800000 */
[----:B------:R-:W-:-:S14]  /*0b70*/  DSETP.NAN.AND P0, PT, R8, R8, PT ;  /* 0x000000080800722a */ /* 0x000fdc0003f08000 */
[----:B------:R-:W-:Y:S05]  /*0b80*/  @P0 BRA `(.L_x_29) ;  /* 0x0000000000300947 */ /* 0x000fea0003800000 */
[----:B------:R-:W-:Y:S01]  /*0b90*/  ISETP.NE.AND P0, PT, R21, R20, PT ;  /* 0x000000141500720c */ /* 0x000fe20003f05270 */
[----:B------:R-:W-:Y:S02]  /*0ba0*/  IMAD.MOV.U32 R12, RZ, RZ, 0x0 ;  /* 0x00000000ff0c7424 */ /* 0x000fe400078e00ff */
[----:B------:R-:W-:-:S10]  /*0bb0*/  IMAD.MOV.U32 R13, RZ, RZ, -0x80000 ;  /* 0xfff80000ff0d7424 */ /* 0x000fd400078e00ff */
[----:B------:R-:W-:Y:S05]  /*0bc0*/  @!P0 BRA `(.L_x_27) ;  /* 0x0000000000348947 */ /* 0x000fea0003800000 */
[----:B------:R-:W-:Y:S02]  /*0bd0*/  ISETP.NE.AND P0, PT, R21, 0x7ff00000, PT ;  /* 0x7ff000001500780c */ /* 0x000fe40003f05270 */
[----:B------:R-:W-:Y:S02]  /*0be0*/  LOP3.LUT R13, R7, 0x80000000, R9, 0x48, !PT ;  /* 0x80000000070d7812 */ /* 0x000fe400078e4809 */
[----:B------:R-:W-:-:S13]  /*0bf0*/  ISETP.EQ.OR P0, PT, R20, RZ, !P0 ;  /* 0x000000ff1400720c */ /* 0x000fda0004702670 */
[----:B------:R-:W-:Y:S01]  /*0c00*/  @P0 LOP3.LUT R2, R13, 0x7ff00000, RZ, 0xfc, !PT ;  /* 0x7ff000000d020812 */ /* 0x000fe200078efcff */
[----:B------:R-:W-:Y:S02]  /*0c10*/  @!P0 IMAD.MOV.U32 R12, RZ, RZ, RZ ;  /* 0x000000ffff0c8224 */ /* 0x000fe400078e00ff */
[----:B------:R-:W-:Y:S02]  /*0c20*/  @P0 IMAD.MOV.U32 R12, RZ, RZ, RZ ;  /* 0x000000ffff0c0224 */ /* 0x000fe400078e00ff */
[----:B------:R-:W-:Y:S01]  /*0c30*/  @P0 IMAD.MOV.U32 R13, RZ, RZ, R2 ;  /* 0x000000ffff0d0224 */ /* 0x000fe200078e0002 */
[----:B------:R-:W-:Y:S06]  /*0c40*/  BRA `(.L_x_27) ;  /* 0x0000000000147947 */ /* 0x000fec0003800000 */
.L_x_29:
[----:B------:R-:W-:Y:S01]  /*0c50*/  LOP3.LUT R13, R9, 0x80000, RZ, 0xfc, !PT ;  /* 0x00080000090d7812 */ /* 0x000fe200078efcff */
[----:B------:R-:W-:Y:S01]  /*0c60*/  IMAD.MOV.U32 R12, RZ, RZ, R8 ;  /* 0x000000ffff0c7224 */ /* 0x000fe200078e0008 */
[----:B------:R-:W-:Y:S06]  /*0c70*/  BRA `(.L_x_27) ;  /* 0x0000000000087947 */ /* 0x000fec0003800000 */
.L_x_28:
[----:B------:R-:W-:Y:S01]  /*0c80*/  LOP3.LUT R13, R7, 0x80000, RZ, 0xfc, !PT ;  /* 0x00080000070d7812 */ /* 0x000fe200078efcff */
[----:B------:R-:W-:-:S07]  /*0c90*/  IMAD.MOV.U32 R12, RZ, RZ, R6 ;  /* 0x000000ffff0c7224 */ /* 0x000fce00078e0006 */
.L_x_27:
[----:B------:R-:W-:Y:S05]  /*0ca0*/  BSYNC.RECONVERGENT B1 ;  /* 0x0000000000017941 */ /* 0x000fea0003800200 */
.L_x_25:
[----:B------:R-:W-:Y:S02]  /*0cb0*/  IMAD.MOV.U32 R2, RZ, RZ, R0 ;  /* 0x000000ffff027224 */ /* 0x000fe400078e0000 */
[----:B------:R-:W-:-:S04]  /*0cc0*/  IMAD.MOV.U32 R3, RZ, RZ, 0x0 ;  /* 0x00000000ff037424 */ /* 0x000fc800078e00ff */
[----:B------:R-:W-:Y:S05]  /*0cd0*/  RET.REL.NODEC R2 `(_Z10next_layerPdS_S_S_) ;  /* 0xfffffff002c87950 */ /* 0x000fea0003c3ffff */
.L_x_30:
        /* <DEDUP_REMOVED lines=10> */
.L_x_54:


//--------------------- .text._Z4initPd           --------------------------
	.section	.text._Z4initPd,"ax",@progbits
	.align	128
        .global         _Z4initPd
        .type           _Z4initPd,@function
        .size           _Z4initPd,(.L_x_59 - _Z4initPd)
        .other          _Z4initPd,@"STO_CUDA_ENTRY STV_DEFAULT"
_Z4initPd:
.text._Z4initPd:
[----:B------:R-:W0:Y:S01]  /*0000*/  LDC R1, c[0x0][0x37c] ;  /* 0x0000df00ff017b82 */ /* 0x000e220000000800 */
[----:B------:R-:W1:Y:S01]  /*0010*/  S2R R13, SR_TID.X ;  /* 0x00000000000d7919 */ /* 0x000e620000002100 */
[----:B0-----:R-:W-:Y:S01]  /*0020*/  VIADD R1, R1, 0xffffffd0 ;  /* 0xffffffd001017836 */ /* 0x001fe20000000000 */
[----:B------:R-:W0:Y:S01]  /*0030*/  LDCU.64 UR6, c[0x0][0x358] ;  /* 0x00006b00ff0677ac */ /* 0x000e220008000a00 */
[----:B------:R-:W2:Y:S01]  /*0040*/  S2R R9, SR_TID.Y ;  /* 0x0000000000097919 */ /* 0x000ea20000002200 */
[----:B------:R-:W-:-:S06]  /*0050*/  CS2R R2, SR_CLOCKLO ;  /* 0x0000000000027805 */ /* 0x000fcc0000015000 */
[----:B------:R-:W-:Y:S01]  /*0060*/  LOP3.LUT R0, R3, 0xf7dcefdd, RZ, 0x3c, !PT ;  /* 0xf7dcefdd03007812 */ /* 0x000fe200078e3cff */
[----:B------:R-:W-:Y:S01]  /*0070*/  BSSY.RECONVERGENT B0, `(.L_x_31) ;  /* 0x000025b000007945 */ /* 0x000fe20003800200 */
[----:B------:R-:W-:Y:S02]  /*0080*/  LOP3.LUT R2, R2, 0xaad26b49, RZ, 0x3c, !PT ;  /* 0xaad26b4902027812 */ /* 0x000fe400078e3cff */
[----:B-1----:R-:W-:Y:S01]  /*0090*/  ISETP.NE.AND P0, PT, R13, RZ, PT ;  /* 0x000000ff0d00720c */ /* 0x002fe20003f05270 */
[----:B------:R-:W-:Y:S02]  /*00a0*/  IMAD R0, R0, -0x658354e5, RZ ;  /* 0x9a7cab1b00007824 */ /* 0x000fe400078e02ff */
[----:B------:R-:W-:Y:S02]  /*00b0*/  IMAD R3, R2, 0x4182bed5, RZ ;  /* 0x4182bed502037824 */ /* 0x000fe400078e02ff */
[C---:B------:R-:W-:Y:S01]  /*00c0*/  VIADD R7, R0.reuse, 0x1f123bb5 ;  /* 0x1f123bb500077836 */ /* 0x040fe20000000000 */
[----:B------:R-:W-:Y:S01]  /*00d0*/  LOP3.LUT R4, R0, 0x5491333, RZ, 0x3c, !PT ;  /* 0x0549133300047812 */ /* 0x000fe200078e3cff */
[C---:B------:R-:W-:Y:S01]  /*00e0*/  VIADD R5, R3.reuse, 0x583f19 ;  /* 0x00583f1903057836 */ /* 0x040fe20000000000 */
[C---:B------:R-:W-:Y:S01]  /*00f0*/  IADD3 R2, PT, PT, R3.reuse, 0x64f0c9, R0 ;  /* 0x0064f0c903027810 */ /* 0x040fe20007ffe000 */
[----:B------:R-:W-:Y:S01]  /*0100*/  IMAD.MOV.U32 R0, RZ, RZ, RZ ;  /* 0x000000ffff007224 */ /* 0x000fe200078e00ff */
[C---:B------:R-:W-:Y:S01]  /*0110*/  LOP3.LUT R6, R3.reuse, 0x159a55e5, RZ, 0x3c, !PT ;  /* 0x159a55e503067812 */ /* 0x040fe200078e3cff */
[----:B------:R-:W-:Y:S01]  /*0120*/  VIADD R3, R3, 0x75bcd15 ;  /* 0x075bcd1503037836 */ /* 0x000fe20000000000 */
[----:B------:R1:W-:Y:S04]  /*0130*/  STL.64 [R1+0x10], R4 ;  /* 0x0000100401007387 */ /* 0x0003e80000100a00 */
[----:B------:R1:W-:Y:S04]  /*0140*/  STL.64 [R1+0x8], R6 ;  /* 0x0000080601007387 */ /* 0x0003e80000100a00 */
[----:B------:R1:W-:Y:S01]  /*0150*/  STL.64 [R1], R2 ;  /* 0x0000000201007387 */ /* 0x0003e20000100a00 */
[----:B0-2---:R-:W-:Y:S05]  /*0160*/  @!P0 BRA `(.L_x_32) ;  /* 0x00000024002c8947 */ /* 0x005fea0003800000 */
[----:B------:R-:W-:Y:S02]  /*0170*/  IMAD.MOV.U32 R12, RZ, RZ, RZ ;  /* 0x000000ffff0c7224 */ /* 0x000fe400078e00ff */
[----:B------:R-:W-:-:S07]  /*0180*/  IMAD.MOV.U32 R8, RZ, RZ, RZ ;  /* 0x000000ffff087224 */ /* 0x000fce00078e00ff */
.L_x_41:
[----:B------:R-:W-:Y:S01]  /*0190*/  LOP3.LUT R21, R13, 0x3, RZ, 0xc0, !PT ;  /* 0x000000030d157812 */ /* 0x000fe200078ec0ff */
[----:B------:R-:W-:Y:S03]  /*01a0*/  BSSY.RECONVERGENT B1, `(.L_x_33) ;  /* 0x0000241000017945 */ /* 0x000fe60003800200 */
[----:B------:R-:W-:-:S04]  /*01b0*/  ISETP.NE.U32.AND P0, PT, R21, RZ, PT ;  /* 0x000000ff1500720c */ /* 0x000fc80003f05070 */
[----:B------:R-:W-:-:S13]  /*01c0*/  ISETP.NE.AND.EX P0, PT, RZ, RZ, PT, P0 ;  /* 0x000000ffff00720c */ /* 0x000fda0003f05300 */
[----:B0-2---:R-:W-:Y:S05]  /*01d0*/  @!P0 BRA `(.L_x_34) ;  /* 0x0000002000f48947 */ /* 0x005fea0003800000 */
[----:B------:R-:W0:Y:S01]  /*01e0*/  LDC.64 R10, c[0x4][0x8] ;  /* 0x01000200ff0a7b82 */ /* 0x000e220000000a00 */
[----:B------:R-:W-:Y:S01]  /*01f0*/  IMAD.MOV.U32 R16, RZ, RZ, RZ ;  /* 0x000000ffff107224 */ /* 0x000fe200078e00ff */
[----:B-1----:R-:W-:Y:S02]  /*0200*/  CS2R R4, SRZ ;  /* 0x0000000000047805 */ /* 0x002fe4000001ff00 */
[----:B------:R-:W-:Y:S01]  /*0210*/  CS2R R6, SRZ ;  /* 0x0000000000067805 */ /* 0x000fe2000001ff00 */
[----:B------:R-:W-:Y:S02]  /*0220*/  IMAD.MOV.U32 R3, RZ, RZ, RZ ;  /* 0x000000ffff037224 */ /* 0x000fe400078e00ff */
[----:B0-----:R-:W-:-:S07]  /*0230*/  IMAD.WIDE.U32 R10, R8, 0xc80, R10 ;  /* 0x00000c80080a7825 */ /* 0x001fce00078e000a */
.L_x_36:
[----:B------:R-:W-:-:S06]  /*0240*/  IMAD R17, R16, 0x4, R1 ;  /* 0x0000000410117824 */ /* 0x000fcc00078e0201 */
[----:B------:R-:W5:Y:S01]  /*0250*/  LDL R17, [R17+0x4] ;  /* 0x0000040011117983 */ /* 0x000f620000100800 */
[----:B------:R-:W-:Y:S01]  /*0260*/  IMAD.SHL.U32 R18, R16, 0x20, RZ ;  /* 0x0000002010127824 */ /* 0x000fe200078e00ff */
[----:B------:R-:W-:-:S06]  /*0270*/  UMOV UR4, URZ ;  /* 0x000000ff00047c82 */ /* 0x000fcc0008000000 */
.L_x_35:
[----:B-----5:R-:W-:Y:S01]  /*0280*/  SHF.R.U32.HI R22, RZ, UR4, R17 ;  /* 0x00000004ff167c19 */ /* 0x020fe20008011611 */
[----:B------:R-:W-:-:S03]  /*0290*/  VIADD R14, R18, UR4 ;  /* 0x00000004120e7c36 */ /* 0x000fc60008000000 */
[----:B------:R-:W-:-:S04]  /*02a0*/  LOP3.LUT R15, R22, 0x1, RZ, 0xc0, !PT ;  /* 0x00000001160f7812 */ /* 0x000fc800078ec0ff */
[----:B------:R-:W-:Y:S01]  /*02b0*/  ISETP.NE.U32.AND P0, PT, R15, 0x1, PT ;  /* 0x000000010f00780c */ /* 0x000fe20003f05070 */
[----:B------:R-:W-:-:S03]  /*02c0*/  IMAD R15, R14, 0x5, RZ ;  /* 0x000000050e0f7824 */ /* 0x000fc600078e02ff */
[----:B------:R-:W-:Y:S01]  /*02d0*/  R2P PR, R22, 0x7e ;  /* 0x0000007e16007804 */ /* 0x000fe20000000000 */
[----:B------:R-:W-:-:S08]  /*02e0*/  IMAD.WIDE.U32 R14, R15, 0x4, R10 ;  /* 0x000000040f0e7825 */ /* 0x000fd000078e000a */
[----:B------:R-:W2:Y:S04]  /*02f0*/  @!P0 LDG.E R24, desc[UR6][R14.64+0x10] ;  /* 0x000010060e188981 */ /* 0x000ea8000c1e1900 */
[----:B------:R-:W3:Y:S04]  /*0300*/  @P1 LDG.E R26, desc[UR6][R14.64+0x24] ;  /* 0x000024060e1a1981 */ /* 0x000ee8000c1e1900 */
[----:B------:R-:W4:Y:S04]  /*0310*/  @P2 LDG.E R28, desc[UR6][R14.64+0x38] ;  /* 0x000038060e1c2981 */ /* 0x000f28000c1e1900 */
[----:B------:R-:W4:Y:S04]  /*0320*/  @!P0 LDG.E R20, desc[UR6][R14.64] ;  /* 0x000000060e148981 */ /* 0x000f28000c1e1900 */
[----:B------:R-:W4:Y:S04]  /*0330*/  @P3 LDG.E R19, desc[UR6][R14.64+0x4c] ;  /* 0x00004c060e133981 */ /* 0x000f28000c1e1900 */
[----:B------:R-:W4:Y:S04]  /*0340*/  @!P0 LDG.E R23, desc[UR6][R14.64+0xc] ;  /* 0x00000c060e178981 */ /* 0x000f28000c1e1900 */
[----:B------:R-:W4:Y:S01]  /*0350*/  @P4 LDG.E R25, desc[UR6][R14.64+0x54] ;  /* 0x000054060e194981 */ /* 0x000f22000c1e1900 */
[----:B--2---:R-:W-:-:S03]  /*0360*/  @!P0 LOP3.LUT R5, R5, R24, RZ, 0x3c, !PT ;  /* 0x0000001805058212 */ /* 0x004fc600078e3cff */
[----:B------:R-:W2:Y:S01]  /*0370*/  @P4 LDG.E R24, desc[UR6][R14.64+0x60] ;  /* 0x000060060e184981 */ /* 0x000ea2000c1e1900 */
[----:B---3--:R-:W-:-:S03]  /*0380*/  @P1 LOP3.LUT R5, R5, R26, RZ, 0x3c, !PT ;  /* 0x0000001a05051212 */ /* 0x008fc600078e3cff */
[----:B------:R-:W3:Y:S01]  /*0390*/  @P5 LDG.E R26, desc[UR6][R14.64+0x74] ;  /* 0x000074060e1a5981 */ /* 0x000ee2000c1e1900 */
[----:B----4-:R-:W-:Y:S02]  /*03a0*/  @P2 LOP3.LUT R5, R5, R28, RZ, 0x3c, !PT ;  /* 0x0000001c05052212 */ /* 0x010fe400078e3cff */
[----:B------:R-:W-:Y:S02]  /*03b0*/  @!P0 LOP3.LUT R3, R3, R20, RZ, 0x3c, !PT ;  /* 0x0000001403038212 */ /* 0x000fe400078e3cff */
[----:B------:R-:W4:Y:S01]  /*03c0*/  @!P0 LDG.E R20, desc[UR6][R14.64+0x8] ;  /* 0x000008060e148981 */ /* 0x000f22000c1e1900 */
[----:B------:R-:W-:-:S03]  /*03d0*/  @P3 LOP3.LUT R5, R5, R19, RZ, 0x3c, !PT ;  /* 0x0000001305053212 */ /* 0x000fc600078e3cff */
[----:B------:R-:W3:Y:S01]  /*03e0*/  @!P0 LDG.E R19, desc[UR6][R14.64+0x4] ;  /* 0x000004060e138981 */ /* 0x000ee2000c1e1900 */
[----:B------:R-:W-:-:S03]  /*03f0*/  @!P0 LOP3.LUT R4, R4, R23, RZ, 0x3c, !PT ;  /* 0x0000001704048212 */ /* 0x000fc600078e3cff */
[----:B------:R-:W3:Y:S01]  /*0400*/  @P1 LDG.E R23, desc[UR6][R14.64+0x20] ;  /* 0x000020060e171981 */ /* 0x000ee2000c1e1900 */
[----:B--2---:R-:W-:-:S03]  /*0410*/  @P4 LOP3.LUT R5, R5, R24, RZ, 0x3c, !PT ;  /* 0x0000001805054212 */ /* 0x004fc600078e3cff */
[----:B------:R-:W2:Y:S01]  /*0420*/  @P1 LDG.E R24, desc[UR6][R14.64+0x1c] ;  /* 0x00001c060e181981 */ /* 0x000ea2000c1e1900 */
[----:B----4-:R-:W-:-:S03]  /*0430*/  @!P0 LOP3.LUT R7, R7, R20, RZ, 0x3c, !PT ;  /* 0x0000001407078212 */ /* 0x010fc600078e3cff */
[----:B------:R-:W4:Y:S01]  /*0440*/  @P1 LDG.E R20, desc[UR6][R14.64+0x14] ;  /* 0x000014060e141981 */ /* 0x000f22000c1e1900 */
[----:B---3--:R-:W-:-:S03]  /*0450*/  @!P0 LOP3.LUT R6, R6, R19, RZ, 0x3c, !PT ;  /* 0x0000001306068212 */ /* 0x008fc600078e3cff */
[----:B------:R-:W3:Y:S01]  /*0460*/  @P1 LDG.E R19, desc[UR6][R14.64+0x18] ;  /* 0x000018060e131981 */ /* 0x000ee2000c1e1900 */
[----:B------:R-:W-:-:S03]  /*0470*/  @P5 LOP3.LUT R5, R5, R26, RZ, 0x3c, !PT ;  /* 0x0000001a05055212 */ /* 0x000fc600078e3cff */
[----:B------:R-:W3:Y:S01]  /*0480*/  @P6 LDG.E R26, desc[UR6][R14.64+0x88] ;  /* 0x000088060e1a6981 */ /* 0x000ee2000c1e1900 */
[----:B------:R-:W-:-:S03]  /*0490*/  @P1 LOP3.LUT R4, R4, R23, RZ, 0x3c, !PT ;  /* 0x0000001704041212 */ /* 0x000fc600078e3cff */
[----:B------:R-:W3:Y:S01]  /*04a0*/  @P2 LDG.E R23, desc[UR6][R14.64+0x34] ;  /* 0x000034060e172981 */ /* 0x000ee2000c1e1900 */
[----:B--2---:R-:W-:-:S03]  /*04b0*/  @P1 LOP3.LUT R7, R7, R24, RZ, 0x3c, !PT ;  /* 0x0000001807071212 */ /* 0x004fc600078e3cff */
[----:B------:R-:W2:Y:S01]  /*04c0*/  @P2 LDG.E R24, desc[UR6][R14.64+0x30] ;  /* 0x000030060e182981 */ /* 0x000ea2000c1e1900 */
[----:B----4-:R-:W-:-:S03]  /*04d0*/  @P1 LOP3.LUT R3, R3, R20, RZ, 0x3c, !PT ;  /* 0x0000001403031212 */ /* 0x010fc600078e3cff */
[----:B------:R-:W4:Y:S01]  /*04e0*/  @P2 LDG.E R20, desc[UR6][R14.64+0x28] ;  /* 0x000028060e142981 */ /* 0x000f22000c1e1900 */
[----:B---3--:R-:W-:-:S03]  /*04f0*/  @P1 LOP3.LUT R6, R6, R19, RZ, 0x3c, !PT ;  /* 0x0000001306061212 */ /* 0x008fc600078e3cff */
        /* <DEDUP_REMOVED lines=21> */
[----:B------:R-:W-:Y:S02]  /*0650*/  @P4 LOP3.LUT R6, R6, R25, RZ, 0x3c, !PT ;  /* 0x0000001906064212 */ /* 0x000fe400078e3cff */
[----:B------:R-:W-:Y:S01]  /*0660*/  LOP3.LUT P0, RZ, R22, 0x80, RZ, 0xc0, !PT ;  /* 0x0000008016ff7812 */ /* 0x000fe2000780c0ff */
        /* <DEDUP_REMOVED lines=20> */
[----:B------:R-:W-:Y:S02]  /*07b0*/  @P0 LOP3.LUT R5, R5, R26, RZ, 0x3c, !PT ;  /* 0x0000001a05050212 */ /* 0x000fe400078e3cff */
[----:B------:R-:W-:Y:S02]  /*07c0*/  @P0 LOP3.LUT R4, R4, R23, RZ, 0x3c, !PT ;  /* 0x0000001704040212 */ /* 0x000fe400078e3cff */
[----:B--2---:R-:W-:Y:S02]  /*07d0*/  @P0 LOP3.LUT R7, R7, R24, RZ, 0x3c, !PT ;  /* 0x0000001807070212 */ /* 0x004fe400078e3cff */
[----:B----4-:R-:W-:Y:S02]  /*07e0*/  @P0 LOP3.LUT R3, R3, R20, RZ, 0x3c, !PT ;  /* 0x0000001403030212 */ /* 0x010fe400078e3cff */
[----:B---3--:R-:W-:-:S02]  /*07f0*/  @P0 LOP3.LUT R6, R6, R19, RZ, 0x3c, !PT ;  /* 0x0000001306060212 */ /* 0x008fc400078e3cff */
[----:B------:R-:W-:-:S13]  /*0800*/  R2P PR, R22.B1, 0x7f ;  /* 0x0000007f16007804 */ /* 0x000fda0000001000 */
[----:B------:R-:W2:Y:S04]  /*0810*/  @P0 LDG.E R26, desc[UR6][R14.64+0xb0] ;  /* 0x0000b0060e1a0981 */ /* 0x000ea8000c1e1900 */
[----:B------:R-:W3:Y:S04]  /*0820*/  @P1 LDG.E R28, desc[UR6][R14.64+0xc4] ;  /* 0x0000c4060e1c1981 */ /* 0x000ee8000c1e1900 */
[----:B------:R-:W4:Y:S04]  /*0830*/  @P2 LDG.E R19, desc[UR6][R14.64+0xd8] ;  /* 0x0000d8060e132981 */ /* 0x000f28000c1e1900 */
[----:B------:R-:W4:Y:S04]  /*0840*/  @P0 LDG.E R24, desc[UR6][R14.64+0xa0] ;  /* 0x0000a0060e180981 */ /* 0x000f28000c1e1900 */
[----:B------:R-:W4:Y:S04]  /*0850*/  @P0 LDG.E R23, desc[UR6][R14.64+0xac] ;  /* 0x0000ac060e170981 */ /* 0x000f28000c1e1900 */
[----:B------:R-:W4:Y:S04]  /*0860*/  @P3 LDG.E R20, desc[UR6][R14.64+0xec] ;  /* 0x0000ec060e143981 */ /* 0x000f28000c1e1900 */
[----:B------:R-:W4:Y:S01]  /*0870*/  @P2 LDG.E R25, desc[UR6][R14.64+0xd4] ;  /* 0x0000d4060e192981 */ /* 0x000f22000c1e1900 */
[----:B--2---:R-:W-:-:S03]  /*0880*/  @P0 LOP3.LUT R5, R5, R26, RZ, 0x3c, !PT ;  /* 0x0000001a05050212 */ /* 0x004fc600078e3cff */
[----:B------:R-:W2:Y:S01]  /*0890*/  @P4 LDG.E R26, desc[UR6][R14.64+0x100] ;  /* 0x000100060e1a4981 */ /* 0x000ea2000c1e1900 */
[----:B---3--:R-:W-:-:S03]  /*08a0*/  @P1 LOP3.LUT R5, R5, R28, RZ, 0x3c, !PT ;  /* 0x0000001c05051212 */ /* 0x008fc600078e3cff */
[----:B------:R-:W3:Y:S01]  /*08b0*/  @P6 LDG.E R28, desc[UR6][R14.64+0x128] ;  /* 0x000128060e1c6981 */ /* 0x000ee2000c1e1900 */
[----:B----4-:R-:W-:-:S03]  /*08c0*/  @P2 LOP3.LUT R5, R5, R19, RZ, 0x3c, !PT ;  /* 0x0000001305052212 */ /* 0x010fc600078e3cff */
[----:B------:R-:W4:Y:S01]  /*08d0*/  @P0 LDG.E R19, desc[UR6][R14.64+0xa4] ;  /* 0x0000a4060e130981 */ /* 0x000f22000c1e1900 */
[----:B------:R-:W-:-:S03]  /*08e0*/  @P0 LOP3.LUT R3, R3, R24, RZ, 0x3c, !PT ;  /* 0x0000001803030212 */ /* 0x000fc600078e3cff */
[----:B------:R-:W2:Y:S01]  /*08f0*/  @P0 LDG.E R24, desc[UR6][R14.64+0xa8] ;  /* 0x0000a8060e180981 */ /* 0x000ea2000c1e1900 */
[----:B------:R-:W-:-:S03]  /*0900*/  @P0 LOP3.LUT R4, R4, R23, RZ, 0x3c, !PT ;  /* 0x0000001704040212 */ /* 0x000fc600078e3cff */
[----:B------:R-:W3:Y:S01]  /*0910*/  @P1 LDG.E R23, desc[UR6][R14.64+0xb8] ;  /* 0x0000b8060e171981 */ /* 0x000ee2000c1e1900 */
[----:B------:R-:W-:-:S03]  /*0920*/  @P3 LOP3.LUT R5, R5, R20, RZ, 0x3c, !PT ;  /* 0x0000001405053212 */ /* 0x000fc600078e3cff */
[----:B------:R-:W3:Y:S01]  /*0930*/  @P5 LDG.E R20, desc[UR6][R14.64+0x114] ;  /* 0x000114060e145981 */ /* 0x000ee2000c1e1900 */
[----:B----4-:R-:W-:-:S03]  /*0940*/  @P0 LOP3.LUT R6, R6, R19, RZ, 0x3c, !PT ;  /* 0x0000001306060212 */ /* 0x010fc600078e3cff */
[----:B------:R-:W4:Y:S01]  /*0950*/  @P1 LDG.E R19, desc[UR6][R14.64+0xc0] ;  /* 0x0000c0060e131981 */ /* 0x000f22000c1e1900 */
[----:B--2---:R-:W-:-:S03]  /*0960*/  @P0 LOP3.LUT R7, R7, R24, RZ, 0x3c, !PT ;  /* 0x0000001807070212 */ /* 0x004fc600078e3cff */
[----:B------:R-:W2:Y:S01]  /*0970*/  @P1 LDG.E R24, desc[UR6][R14.64+0xb4] ;  /* 0x0000b4060e181981 */ /* 0x000ea2000c1e1900 */
[----:B------:R-:W-:Y:S02]  /*0980*/  @P4 LOP3.LUT R5, R5, R26, RZ, 0x3c, !PT ;  /* 0x0000001a05054212 */ /* 0x000fe400078e3cff */
[----:B---3--:R-:W-:Y:S01]  /*0990*/  @P1 LOP3.LUT R6, R6, R23, RZ, 0x3c, !PT ;  /* 0x0000001706061212 */ /* 0x008fe200078e3cff */
[----:B------:R-:W3:Y:S04]  /*09a0*/  @P1 LDG.E R26, desc[UR6][R14.64+0xbc] ;  /* 0x0000bc060e1a1981 */ /* 0x000ee8000c1e1900 */
[----:B------:R-:W3:Y:S01]  /*09b0*/  @P2 LDG.E R23, desc[UR6][R14.64+0xcc] ;  /* 0x0000cc060e172981 */ /* 0x000ee2000c1e1900 */
[----:B------:R-:W-:-:S03]  /*09c0*/  @P5 LOP3.LUT R5, R5, R20, RZ, 0x3c, !PT ;  /* 0x0000001405055212 */ /* 0x000fc600078e3cff */
[----:B------:R-:W3:Y:S01]  /*09d0*/  @P2 LDG.E R20, desc[UR6][R14.64+0xc8] ;  /* 0x0000c8060e142981 */ /* 0x000ee2000c1e1900 */
[----:B------:R-:W-:-:S03]  /*09e0*/  LOP3.LUT P0, RZ, R22, 0x8000, RZ, 0xc0, !PT ;  /* 0x0000800016ff7812 */ /* 0x000fc6000780c0ff */
[----:B------:R-:W3:Y:S01]  /*09f0*/  @P2 LDG.E R22, desc[UR6][R14.64+0xd0] ;  /* 0x0000d0060e162981 */ /* 0x000ee2000c1e1900 */
[----:B----4-:R-:W-:-:S03]  /*0a00*/  @P1 LOP3.LUT R4, R4, R19, RZ, 0x3c, !PT ;  /* 0x0000001304041212 */ /* 0x010fc600078e3cff */
[----:B------:R-:W4:Y:S01]  /*0a10*/  @P3 LDG.E R19, desc[UR6][R14.64+0xe0] ;  /* 0x0000e0060e133981 */ /* 0x000f22000c1e1900 */
[----:B--2---:R-:W-:-:S03]  /*0a20*/  @P1 LOP3.LUT R3, R3, R24, RZ, 0x3c, !PT ;  /* 0x0000001803031212 */ /* 0x004fc600078e3cff */
[----:B------:R-:W2:Y:S01]  /*0a30*/  @P3 LDG.E R24, desc[UR6][R14.64+0xdc] ;  /* 0x0000dc060e183981 */ /* 0x000ea2000c1e1900 */
[----:B---3--:R-:W-:Y:S02]  /*0a40*/  @P1 LOP3.LUT R7, R7, R26, RZ, 0x3c, !PT ;  /* 0x0000001a07071212 */ /* 0x008fe400078e3cff */
[----:B------:R-:W-:Y:S01]  /*0a50*/  @P2 LOP3.LUT R6, R6, R23, RZ, 0x3c, !PT ;  /* 0x0000001706062212 */ /* 0x000fe200078e3cff */
[----:B------:R-:W3:Y:S04]  /*0a60*/  @P0 LDG.E R26, desc[UR6][R14.64+0x13c] ;  /* 0x00013c060e1a0981 */ /* 0x000ee8000c1e1900 */
[----:B------:R-:W3:Y:S01]  /*0a70*/  @P3 LDG.E R23, desc[UR6][R14.64+0xe8] ;  /* 0x0000e8060e173981 */ /* 0x000ee2000c1e1900 */
[----:B------:R-:W-:-:S03]  /*0a80*/  @P2 LOP3.LUT R3, R3, R20, RZ, 0x3c, !PT ;  /* 0x0000001403032212 */ /* 0x000fc600078e3cff */
[----:B------:R-:W3:Y:S01]  /*0a90*/  @P3 LDG.E R20, desc[UR6][R14.64+0xe4] ;  /* 0x0000e4060e143981 */ /* 0x000ee2000c1e1900 */
[----:B------:R-:W-:Y:S02]  /*0aa0*/  @P2 LOP3.LUT R7, R7, R22, RZ, 0x3c, !PT ;  /* 0x0000001607072212 */ /* 0x000fe400078e3cff */
[----:B------:R-:W-:Y:S01]  /*0ab0*/  @P2 LOP3.LUT R4, R4, R25, RZ, 0x3c, !PT ;  /* 0x0000001904042212 */ /* 0x000fe200078e3cff */
[----:B------:R-:W3:Y:S04]  /*0ac0*/  @P4 LDG.E R22, desc[UR6][R14.64+0xf0] ;  /* 0x0000f0060e164981 */ /* 0x000ee8000c1e1900 */
[----:B------:R-:W3:Y:S01]  /*0ad0*/  @P4 LDG.E R25, desc[UR6][R14.64+0xf4] ;  /* 0x0000f4060e194981 */ /* 0x000ee2000c1e1900 */
[----:B----4-:R-:W-:-:S03]  /*0ae0*/  @P3 LOP3.LUT R6, R6, R19, RZ, 0x3c, !PT ;  /* 0x0000001306063212 */ /* 0x010fc600078e3cff */
[----:B------:R-:W4:Y:S01]  /*0af0*/  @P4 LDG.E R19, desc[UR6][R14.64+0xfc] ;  /* 0x0000fc060e134981 */ /* 0x000f22000c1e1900 */
[----:B--2---:R-:W-:-:S03]  /*0b00*/  @P3 LOP3.LUT R3, R3, R24, RZ, 0x3c, !PT ;  /* 0x0000001803033212 */ /* 0x004fc600078e3cff */
[----:B------:R-:W2:Y:S01]  /*0b10*/  @P4 LDG.E R24, desc[UR6][R14.64+0xf8] ;  /* 0x0000f8060e184981 */ /* 0x000ea2000c1e1900 */
[----:B---3--:R-:W-:-:S03]  /*0b20*/  @P3 LOP3.LUT R4, R4, R23, RZ, 0x3c, !PT ;  /* 0x0000001704043212 */ /* 0x008fc600078e3cff */
[----:B------:R-:W3:Y:S01]  /*0b30*/  @P5 LDG.E R23, desc[UR6][R14.64+0x108] ;  /* 0x000108060e175981 */ /* 0x000ee2000c1e1900 */
[----:B------:R-:W-:-:S03]  /*0b40*/  @P3 LOP3.LUT R7, R7, R20, RZ, 0x3c, !PT ;  /* 0x0000001407073212 */ /* 0x000fc600078e3cff */
[----:B------:R-:W3:Y:S01]  /*0b50*/  @P5 LDG.E R20, desc[UR6][R14.64+0x104] ;  /* 0x000104060e145981 */ /* 0x000ee2000c1e1900 */
        /* <DEDUP_REMOVED lines=20> */
[----:B------:R-:W-:-:S04]  /*0ca0*/  UIADD3 UR4, UPT, UPT, UR4, 0x10, URZ ;  /* 0x0000001004047890 */ /* 0x000fc8000fffe0ff */
[----:B------:R-:W-:Y:S01]  /*0cb0*/  UISETP.NE.AND UP0, UPT, UR4, 0x20, UPT ;  /* 0x000000200400788c */ /* 0x000fe2000bf05270 */
[----:B------:R-:W-:Y:S02]  /*0cc0*/  @P6 LOP3.LUT R5, R5, R28, RZ, 0x3c, !PT ;  /* 0x0000001c05056212 */ /* 0x000fe400078e3cff */
[----:B---3--:R-:W-:Y:S02]  /*0cd0*/  @P0 LOP3.LUT R6, R6, R23, RZ, 0x3c, !PT ;  /* 0x0000001706060212 */ /* 0x008fe400078e3cff */
[----:B------:R-:W-:Y:S02]  /*0ce0*/  @P6 LOP3.LUT R7, R7, R20, RZ, 0x3c, !PT ;  /* 0x0000001407076212 */ /* 0x000fe400078e3cff */
[----:B------:R-:W-:Y:S02]  /*0cf0*/  @P0 LOP3.LUT R5, R5, R26, RZ, 0x3c, !PT ;  /* 0x0000001a05050212 */ /* 0x000fe400078e3cff */
[----:B------:R-:W-:Y:S02]  /*0d00*/  @P0 LOP3.LUT R3, R3, R22, RZ, 0x3c, !PT ;  /* 0x0000001603030212 */ /* 0x000fe400078e3cff */
[----:B----4-:R-:W-:-:S02]  /*0d10*/  @P6 LOP3.LUT R4, R4, R19, RZ, 0x3c, !PT ;  /* 0x0000001304046212 */ /* 0x010fc400078e3cff */
[----:B--2---:R-:W-:Y:S02]  /*0d20*/  @P0 LOP3.LUT R7, R7, R24, RZ, 0x3c, !PT ;  /* 0x0000001807070212 */ /* 0x004fe400078e3cff */
[----:B------:R-:W-:Y:S01]  /*0d30*/  @P0 LOP3.LUT R4, R4, R25, RZ, 0x3c, !PT ;  /* 0x0000001904040212 */ /* 0x000fe200078e3cff */
[----:B------:R-:W-:Y:S06]  /*0d40*/  BRA.U UP0, `(.L_x_35) ;  /* 0xfffffff5004c7547 */ /* 0x000fec000b83ffff */
[----:B------:R-:W-:-:S05]  /*0d50*/  VIADD R16, R16, 0x1 ;  /* 0x0000000110107836 */ /* 0x000fca0000000000 */
[----:B------:R-:W-:-:S13]  /*0d60*/  ISETP.NE.AND P0, PT, R16, 0x5, PT ;  /* 0x000000051000780c */ /* 0x000fda0003f05270 */
[----:B------:R-:W-:Y:S05]  /*0d70*/  @P0 BRA `(.L_x_36) ;  /* 0xfffffff400300947 */ /* 0x000fea000383ffff */
[----:B------:R0:W-:Y:S01]  /*0d80*/  STL.64 [R1+0x8], R6 ;  /* 0x0000080601007387 */ /* 0x0001e20000100a00 */
[----:B------:R-:W-:-:S03]  /*0d90*/  ISETP.NE.U32.AND P0, PT, R21, 0x1, PT ;  /* 0x000000011500780c */ /* 0x000fc60003f05070 */
[----:B------:R0:W-:Y:S01]  /*0da0*/  STL.64 [R1+0x10], R4 ;  /* 0x0000100401007387 */ /* 0x0001e20000100a00 */
[----:B------:R-:W-:-:S03]  /*0db0*/  ISETP.NE.AND.EX P0, PT, RZ, RZ, PT, P0 ;  /* 0x000000ffff00720c */ /* 0x000fc60003f05300 */
[----:B------:R0:W-:Y:S10]  /*0dc0*/  STL [R1+0x4], R3 ;  /* 0x0000040301007387 */ /* 0x0001f40000100800 */
[----:B0-----:R-:W-:Y:S05]  /*0dd0*/  @!P0 BRA `(.L_x_34) ;  /* 0x0000001400f48947 */ /* 0x001fea0003800000 */
[----:B------:R-:W-:Y:S01]  /*0de0*/  UMOV UR4, URZ ;  /* 0x000000ff00047c82 */ /* 0x000fe20008000000 */
[----:B------:R-:W-:Y:S01]  /*0df0*/  IMAD.MOV.U32 R16, RZ, RZ, RZ ;  /* 0x000000ffff107224 */ /* 0x000fe200078e00ff */
[----:B------:R-:W-:Y:S01]  /*0e00*/  CS2R R6, SRZ ;  /* 0x0000000000067805 */ /* 0x000fe2000001ff00 */
[----:B------:R-:W-:Y:S02]  /*0e10*/  IMAD.MOV.U32 R4, RZ, RZ, RZ ;  /* 0x000000ffff047224 */ /* 0x000fe400078e00ff */
[----:B------:R-:W-:Y:S02]  /*0e20*/  IMAD.MOV.U32 R3, RZ, RZ, RZ ;  /* 0x000000ffff037224 */ /* 0x000fe400078e00ff */
[----:B------:R-:W-:-:S07]  /*0e30*/  IMAD.U32 R5, RZ, RZ, UR4 ;  /* 0x00000004ff057e24 */ /* 0x000fce000f8e00ff */
.L_x_38:
[----:B------:R-:W-:-:S06]  /*0e40*/  IMAD R17, R16, 0x4, R1 ;  /* 0x0000000410117824 */ /* 0x000fcc00078e0201 */
[----:B------:R-:W5:Y:S01]  /*0e50*/  LDL R17, [R17+0x4] ;  /* 0x0000040011117983 */ /* 0x000f620000100800 */
[----:B------:R-:W-:Y:S01]  /*0e60*/  IMAD.SHL.U32 R18, R16, 0x20, RZ ;  /* 0x0000002010127824 */ /* 0x000fe200078e00ff */
[----:B------:R-:W-:-:S06]  /*0e70*/  UMOV UR4, URZ ;  /* 0x000000ff00047c82 */ /* 0x000fcc0008000000 */
.L_x_37:
        /* <DEDUP_REMOVED lines=178> */
[----:B------:R0:W-:Y:S01]  /*19a0*/  STL [R1+0x4], R3 ;  /* 0x0000040301007387 */ /* 0x0001e20000100800 */
[----:B------:R-:W-:-:S03]  /*19b0*/  ISETP.NE.AND.EX P0, PT, RZ, RZ, PT, P0 ;  /* 0x000000ffff00720c */ /* 0x000fc60003f05300 */
[----:B------:R0:W-:Y:S10]  /*19c0*/  STL.64 [R1+0x10], R4 ;  /* 0x0000100401007387 */ /* 0x0001f40000100a00 */
[----:B------:R-:W-:Y:S05]  /*19d0*/  @P0 BRA `(.L_x_34) ;  /* 0x0000000800f40947 */ /* 0x000fea0003800000 */
[----:B------:R-:W-:Y:S01]  /*19e0*/  UMOV UR4, URZ ;  /* 0x000000ff00047c82 */ /* 0x000fe20008000000 */
[----:B------:R-:W-:Y:S01]  /*19f0*/  IMAD.MOV.U32 R16, RZ, RZ, RZ ;  /* 0x000000ffff107224 */ /* 0x000fe200078e00ff */
[----:B0-----:R-:W-:Y:S01]  /*1a00*/  CS2R R6, SRZ ;  /* 0x0000000000067805 */ /* 0x001fe2000001ff00 */
[----:B------:R-:W-:Y:S02]  /*1a10*/  IMAD.MOV.U32 R4, RZ, RZ, RZ ;  /* 0x000000ffff047224 */ /* 0x000fe400078e00ff */
[----:B------:R-:W-:Y:S02]  /*1a20*/  IMAD.MOV.U32 R3, RZ, RZ, RZ ;  /* 0x000000ffff037224 */ /* 0x000fe400078e00ff */
[----:B------:R-:W-:-:S07]  /*1a30*/  IMAD.U32 R5, RZ, RZ, UR4 ;  /* 0x00000004ff057e24 */ /* 0x000fce000f8e00ff */
.L_x_40:
[----:B------:R-:W-:-:S06]  /*1a40*/  IMAD R17, R16, 0x4, R1 ;  /* 0x0000000410117824 */ /* 0x000fcc00078e0201 */
[----:B------:R-:W5:Y:S01]  /*1a50*/  LDL R17, [R17+0x4] ;  /* 0x0000040011117983 */ /* 0x000f620000100800 */
[----:B------:R-:W-:Y:S01]  /*1a60*/  IMAD.SHL.U32 R18, R16, 0x20, RZ ;  /* 0x0000002010127824 */ /* 0x000fe200078e00ff */
[----:B------:R-:W-:-:S06]  /*1a70*/  UMOV UR4, URZ ;  /* 0x000000ff00047c82 */ /* 0x000fcc0008000000 */
.L_x_39:
        /* <DEDUP_REMOVED lines=10> */
[----:B------:R-:W4:Y:S04]  /*1b20*/  @P3 LDG.E R26, desc[UR6][R14.64+0x4c] ;  /* 0x00004c060e1a3981 */ /* 0x000f28000c1e1900 */
[----:B------:R-:W4:Y:S04]  /*1b30*/  @!P0 LDG.E R19, desc[UR6][R14.64+0x4] ;  /* 0x000004060e138981 */ /* 0x000f28000c1e1900 */
[----:B------:R-:W4:Y:S04]  /*1b40*/  @!P0 LDG.E R21, desc[UR6][R14.64+0xc] ;  /* 0x00000c060e158981 */ /* 0x000f28000c1e1900 */
[----:B------:R-:W4:Y:S01]  /*1b50*/  @P3 LDG.E R25, desc[UR6][R14.64+0x40] ;  /* 0x000040060e193981 */ /* 0x000f22000c1e1900 */
[----:B--2---:R-:W-:-:S03]  /*1b60*/  @!P0 LOP3.LUT R5, R5, R20, RZ, 0x3c, !PT ;  /* 0x0000001405058212 */ /* 0x004fc600078e3cff */
[----:B------:R-:W2:Y:S01]  /*1b70*/  @!P0 LDG.E R20, desc[UR6][R14.64] ;  /* 0x000000060e148981 */ /* 0x000ea2000c1e1900 */
[----:B---3--:R-:W-:-:S03]  /*1b80*/  @P1 LOP3.LUT R5, R5, R22, RZ, 0x3c, !PT ;  /* 0x0000001605051212 */ /* 0x008fc600078e3cff */
[----:B------:R-:W3:Y:S01]  /*1b90*/  @!P0 LDG.E R22, desc[UR6][R14.64+0x8] ;  /* 0x000008060e168981 */ /* 0x000ee2000c1e1900 */
[----:B----4-:R-:W-:-:S03]  /*1ba0*/  @P2 LOP3.LUT R5, R5, R24, RZ, 0x3c, !PT ;  /* 0x0000001805052212 */ /* 0x010fc600078e3cff */
[----:B------:R-:W4:Y:S01]  /*1bb0*/  @P4 LDG.E R24, desc[UR6][R14.64+0x60] ;  /* 0x000060060e184981 */ /* 0x000f22000c1e1900 */
[----:B------:R-:W-:-:S03]  /*1bc0*/  @P3 LOP3.LUT R5, R5, R26, RZ, 0x3c, !PT ;  /* 0x0000001a05053212 */ /* 0x000fc600078e3cff */
[----:B------:R-:W4:Y:S01]  /*1bd0*/  @P5 LDG.E R26, desc[UR6][R14.64+0x74] ;  /* 0x000074060e1a5981 */ /* 0x000f22000c1e1900 */
[----:B------:R-:W-:-:S03]  /*1be0*/  @!P0 LOP3.LUT R6, R6, R19, RZ, 0x3c, !PT ;  /* 0x0000001306068212 */ /* 0x000fc600078e3cff */
[----:B------:R-:W4:Y:S01]  /*1bf0*/  @P1 LDG.E R19, desc[UR6][R14.64+0x18] ;  /* 0x000018060e131981 */ /* 0x000f22000c1e1900 */
[----:B------:R-:W-:-:S03]  /*1c00*/  @!P0 LOP3.LUT R4, R4, R21, RZ, 0x3c, !PT ;  /* 0x0000001504048212 */ /* 0x000fc600078e3cff */
[----:B------:R-:W4:Y:S01]  /*1c10*/  @P1 LDG.E R21, desc[UR6][R14.64+0x20] ;  /* 0x000020060e151981 */ /* 0x000f22000c1e1900 */
[----:B--2---:R-:W-:-:S03]  /*1c20*/  @!P0 LOP3.LUT R3, R3, R20, RZ, 0x3c, !PT ;  /* 0x0000001403038212 */ /* 0x004fc600078e3cff */
[----:B------:R-:W2:Y:S01]  /*1c30*/  @P1 LDG.E R20, desc[UR6][R14.64+0x14] ;  /* 0x000014060e141981 */ /* 0x000ea2000c1e1900 */
[----:B---3--:R-:W-:-:S03]  /*1c40*/  @!P0 LOP3.LUT R7, R7, R22, RZ, 0x3c, !PT ;  /* 0x0000001607078212 */ /* 0x008fc600078e3cff */
[----:B------:R-:W3:Y:S01]  /*1c50*/  @P1 LDG.E R22, desc[UR6][R14.64+0x1c] ;  /* 0x00001c060e161981 */ /* 0x000ee2000c1e1900 */
[----:B----4-:R-:W-:-:S03]  /*1c60*/  @P4 LOP3.LUT R5, R5, R24, RZ, 0x3c, !PT ;  /* 0x0000001805054212 */ /* 0x010fc600078e3cff */
[----:B------:R-:W4:Y:S01]  /*1c70*/  @P2 LDG.E R24, desc[UR6][R14.64+0x28] ;  /* 0x000028060e182981 */ /* 0x000f22000c1e1900 */
[----:B------:R-:W-:-:S03]  /*1c80*/  @P1 LOP3.LUT R6, R6, R19, RZ, 0x3c, !PT ;  /* 0x0000001306061212 */ /* 0x000fc600078e3cff */
[----:B------:R-:W4:Y:S01]  /*1c90*/  @P2 LDG.E R19, desc[UR6][R14.64+0x2c] ;  /* 0x00002c060e132981 */ /* 0x000f22000c1e1900 */
[----:B------:R-:W-:-:S03]  /*1ca0*/  @P1 LOP3.LUT R4, R4, R21, RZ, 0x3c, !PT ;  /* 0x0000001504041212 */ /* 0x000fc600078e3cff */
        /* <DEDUP_REMOVED lines=8> */
[----:B------:R-:W4:Y:S01]  /*1d30*/  @P3 LDG.E R19, desc[UR6][R14.64+0x48] ;  /* 0x000048060e133981 */ /* 0x000f22000c1e1900 */
[----:B------:R-:W-:Y:S02]  /*1d40*/  @P2 LOP3.LUT R4, R4, R21, RZ, 0x3c, !PT ;  /* 0x0000001504042212 */ /* 0x000fe400078e3cff */
[----:B------:R-:W-:Y:S01]  /*1d50*/  @P3 LOP3.LUT R6, R6, R25, RZ, 0x3c, !PT ;  /* 0x0000001906063212 */ /* 0x000fe200078e3cff */
        /* <DEDUP_REMOVED lines=20> */
[----:B------:R-:W-:Y:S02]  /*1ea0*/  LOP3.LUT P0, RZ, R23, 0x80, RZ, 0xc0, !PT ;  /* 0x0000008017ff7812 */ /* 0x000fe4000780c0ff */
[----:B------:R-:W-:Y:S02]  /*1eb0*/  @P5 LOP3.LUT R5, R5, R26, RZ, 0x3c, !PT ;  /* 0x0000001a05055212 */ /* 0x000fe400078e3cff */
[----:B------:R-:W4:Y:S01]  /*1ec0*/  @P6 LDG.E R26, desc[UR6][R14.64+0x88] ;  /* 0x000088060e1a6981 */ /* 0x000f22000c1e1900 */
[----:B------:R-:W-:-:S03]  /*1ed0*/  @P5 LOP3.LUT R6, R6, R19, RZ, 0x3c, !PT ;  /* 0x0000001306065212 */ /* 0x000fc600078e3cff */
[----:B------:R-:W4:Y:S01]  /*1ee0*/  @P6 LDG.E R19, desc[UR6][R14.64+0x84] ;  /* 0x000084060e136981 */ /* 0x000f22000c1e1900 */
[----:B------:R-:W-:-:S04]  /*1ef0*/  @P5 LOP3.LUT R4, R4, R21, RZ, 0x3c, !PT ;  /* 0x0000001504045212 */ /* 0x000fc800078e3cff */
        /* <DEDUP_REMOVED lines=9> */
[----:B------:R-:W-:Y:S02]  /*1f90*/  @P6 LOP3.LUT R5, R5, R26, RZ, 0x3c, !PT ;  /* 0x0000001a05056212 */ /* 0x000fe400078e3cff */
[----:B------:R-:W-:Y:S02]  /*1fa0*/  @P6 LOP3.LUT R4, R4, R19, RZ, 0x3c, !PT ;  /* 0x0000001304046212 */ /* 0x000fe400078e3cff */
[----:B------:R-:W-:Y:S02]  /*1fb0*/  @P0 LOP3.LUT R6, R6, R21, RZ, 0x3c, !PT ;  /* 0x0000001506060212 */ /* 0x000fe400078e3cff */
[----:B------:R-:W-:Y:S02]  /*1fc0*/  @P0 LOP3.LUT R4, R4, R25, RZ, 0x3c, !PT ;  /* 0x0000001904040212 */ /* 0x000fe400078e3cff */
[----:B--2---:R-:W-:Y:S02]  /*1fd0*/  @P0 LOP3.LUT R3, R3, R20, RZ, 0x3c, !PT ;  /* 0x0000001403030212 */ /* 0x004fe400078e3cff */
[----:B---3--:R-:W-:-:S02]  /*1fe0*/  @P0 LOP3.LUT R7, R7, R22, RZ, 0x3c, !PT ;  /* 0x0000001607070212 */ /* 0x008fc400078e3cff */
[----:B----4-:R-:W-:Y:S02]  /*1ff0*/  @P0 LOP3.LUT R5, R5, R24, RZ, 0x3c, !PT ;  /* 0x0000001805050212 */ /* 0x010fe400078e3cff */
[----:B------:R-:W-:-:S13]  /*2000*/  R2P PR, R23.B1, 0x7f ;  /* 0x0000007f17007804 */ /* 0x000fda0000001000 */
[----:B------:R-:W2:Y:S04]  /*2010*/  @P0 LDG.E R24, desc[UR6][R14.64+0xb0] ;  /* 0x0000b0060e180981 */ /* 0x000ea8000c1e1900 */
[----:B------:R-:W3:Y:S04]  /*2020*/  @P0 LDG.E R22, desc[UR6][R14.64+0xa0] ;  /* 0x0000a0060e160981 */ /* 0x000ee8000c1e1900 */
[----:B------:R-:W4:Y:S04]  /*2030*/  @P1 LDG.E R26, desc[UR6][R14.64+0xc4] ;  /* 0x0000c4060e1a1981 */ /* 0x000f28000c1e1900 */
        /* <DEDUP_REMOVED lines=11> */
[----:B------:R-:W-:-:S04]  /*20f0*/  @P2 LOP3.LUT R5, R5, R28, RZ, 0x3c, !PT ;  /* 0x0000001c05052212 */ /* 0x000fc800078e3cff */
[----:B------:R-:W-:Y:S02]  /*2100*/  @P3 LOP3.LUT R5, R5, R20, RZ, 0x3c, !PT ;  /* 0x0000001405053212 */ /* 0x000fe400078e3cff */
        /* <DEDUP_REMOVED lines=9> */
[----:B------:R-:W-:Y:S02]  /*21a0*/  LOP3.LUT P0, RZ, R23, 0x8000, RZ, 0xc0, !PT ;  /* 0x0000800017ff7812 */ /* 0x000fe4000780c0ff */
[----:B----4-:R-:W-:Y:S01]  /*21b0*/  @P5 LOP3.LUT R5, R5, R26, RZ, 0x3c, !PT ;  /* 0x0000001a05055212 */ /* 0x010fe200078e3cff */
[----:B------:R-:W4:Y:S04]  /*21c0*/  @P2 LDG.E R23, desc[UR6][R14.64+0xcc] ;  /* 0x0000cc060e172981 */ /* 0x000f28000c1e1900 */
        /* <DEDUP_REMOVED lines=39> */
[----:B------:R-:W-:Y:S02]  /*2440*/  @P6 LOP3.LUT R3, R3, R20, RZ, 0x3c, !PT ;  /* 0x0000001403036212 */ /* 0x000fe400078e3cff */
[----:B----4-:R-:W-:Y:S01]  /*2450*/  @P5 LOP3.LUT R6, R6, R23, RZ, 0x3c, !PT ;  /* 0x0000001706065212 */ /* 0x010fe200078e3cff */
[----:B------:R-:W4:Y:S01]  /*2460*/  @P0 LDG.E R20, desc[UR6][R14.64+0x134] ;  /* 0x000134060e140981 */ /* 0x000f22000c1e1900 */
[----:B------:R-:W-:-:S03]  /*2470*/  @P5 LOP3.LUT R7, R7, R26, RZ, 0x3c, !PT ;  /* 0x0000001a07075212 */ /* 0x000fc600078e3cff */
[----:B------:R-:W4:Y:S04]  /*2480*/  @P0 LDG.E R23, desc[UR6][R14.64+0x130] ;  /* 0x000130060e170981 */ /* 0x000f28000c1e1900 */
[----:B------:R-:W4:Y:S01]  /*2490*/  @P0 LDG.E R26, desc[UR6][R14.64+0x13c] ;  /* 0x00013c060e1a0981 */ /* 0x000f22000c1e1900 */
[----:B------:R-:W-:-:S04]  /*24a0*/  UIADD3 UR4, UPT, UPT, UR4, 0x10, URZ ;  /* 0x0000001004047890 */ /* 0x000fc8000fffe0ff */
[----:B------:R-:W-:Y:S01]  /*24b0*/  UISETP.NE.AND UP0, UPT, UR4, 0x20, UPT ;  /* 0x000000200400788c */ /* 0x000fe2000bf05270 */
[----:B------:R-:W-:Y:S02]  /*24c0*/  @P6 LOP3.LUT R6, R6, R19, RZ, 0x3c, !PT ;  /* 0x0000001306066212 */ /* 0x000fe400078e3cff */
[----:B------:R-:W-:-:S04]  /*24d0*/  @P6 LOP3.LUT R4, R4, R21, RZ, 0x3c, !PT ;  /* 0x0000001504046212 */ /* 0x000fc800078e3cff */
[----:B------:R-:W-:Y:S02]  /*24e0*/  @P0 LOP3.LUT R4, R4, R25, RZ, 0x3c, !PT ;  /* 0x0000001904040212 */ /* 0x000fe400078e3cff */
[----:B--2---:R-:W-:Y:S02]  /*24f0*/  @P0 LOP3.LUT R3, R3, R24, RZ, 0x3c, !PT ;  /* 0x0000001803030212 */ /* 0x004fe400078e3cff */
[----:B---3--:R-:W-:-:S04]  /*2500*/  @P6 LOP3.LUT R7, R7, R22, RZ, 0x3c, !PT ;  /* 0x0000001607076212 */ /* 0x008fc800078e3cff */
[----:B----4-:R-:W-:Y:S02]  /*2510*/  @P0 LOP3.LUT R7, R7, R20, RZ, 0x3c, !PT ;  /* 0x0000001407070212 */ /* 0x010fe400078e3cff */
[----:B------:R-:W-:Y:S02]  /*2520*/  @P0 LOP3.LUT R6, R6, R23, RZ, 0x3c, !PT ;  /* 0x0000001706060212 */ /* 0x000fe400078e3cff */
[----:B------:R-:W-:Y:S01]  /*2530*/  @P0 LOP3.LUT R5, R5, R26, RZ, 0x3c, !PT ;  /* 0x0000001a05050212 */ /* 0x000fe200078e3cff */
[----:B------:R-:W-:Y:S06]  /*2540*/  BRA.U UP0, `(.L_x_39) ;  /* 0xfffffff5004c7547 */ /* 0x000fec000b83ffff */
[----:B------:R-:W-:-:S05]  /*2550*/  VIADD R16, R16, 0x1 ;  /* 0x0000000110107836 */ /* 0x000fca0000000000 */
[----:B------:R-:W-:-:S13]  /*2560*/  ISETP.NE.AND P0, PT, R16, 0x5, PT ;  /* 0x000000051000780c */ /* 0x000fda0003f05270 */
[----:B------:R-:W-:Y:S05]  /*2570*/  @P0 BRA `(.L_x_40) ;  /* 0xfffffff400300947 */ /* 0x000fea000383ffff */
[----:B------:R2:W-:Y:S04]  /*2580*/  STL.64 [R1+0x8], R6 ;  /* 0x0000080601007387 */ /* 0x0005e80000100a00 */
[----:B------:R2:W-:Y:S04]  /*2590*/  STL [R1+0x4], R3 ;  /* 0x0000040301007387 */ /* 0x0005e80000100800 */
[----:B------:R2:W-:Y:S02]  /*25a0*/  STL.64 [R1+0x10], R4 ;  /* 0x0000100401007387 */ /* 0x0005e40000100a00 */
.L_x_34:
[----:B------:R-:W-:Y:S05]  /*25b0*/  BSYNC.RECONVERGENT B1 ;  /* 0x0000000000017941 */ /* 0x000fea0003800200 */
.L_x_33:
[C---:B------:R-:W-:Y:S01]  /*25c0*/  ISETP.GE.U32.AND P0, PT, R13.reuse, 0x4, PT ;  /* 0x000000040d00780c */ /* 0x040fe20003f06070 */
[----:B------:R-:W-:Y:S01]  /*25d0*/  VIADD R8, R8, 0x1 ;  /* 0x0000000108087836 */ /* 0x000fe20000000000 */
[--C-:B------:R-:W-:Y:S02]  /*25e0*/  SHF.R.U64 R13, R13, 0x2, R12.reuse ;  /* 0x000000020d0d7819 */ /* 0x100fe4000000120c */
[----:B------:R-:W-:Y:S02]  /*25f0*/  ISETP.GE.U32.AND.EX P0, PT, R12, RZ, PT, P0 ;  /* 0x000000ff0c00720c */ /* 0x000fe40003f06100 */
[----:B------:R-:W-:-:S11]  /*2600*/  SHF.R.U32.HI R12, RZ, 0x2, R12 ;  /* 0x00000002ff0c7819 */ /* 0x000fd6000001160c */
[----:B------:R-:W-:Y:S05]  /*2610*/  @P0 BRA `(.L_x_41) ;  /* 0xffffffd800dc0947 */ /* 0x000fea000383ffff */
.L_x_32:
[----:B------:R-:W-:Y:S05]  /*2620*/  BSYNC.RECONVERGENT B0 ;  /* 0x0000000000007941 */ /* 0x000fea0003800200 */
.L_x_31:
[----:B------:R-:W-:Y:S01]  /*2630*/  ISETP.NE.AND P0, PT, R9, RZ, PT ;  /* 0x000000ff0900720c */ /* 0x000fe20003f05270 */
[----:B------:R-:W-:Y:S01]  /*2640*/  BSSY.RECONVERGENT B0, `(.L_x_42) ;  /* 0x000024f000007945 */ /* 0x000fe20003800200 */
[----:B------:R-:W-:-:S11]  /*2650*/  IMAD.MOV.U32 R13, RZ, RZ, R9 ;  /* 0x000000ffff0d7224 */ /* 0x000fd600078e0009 */
[----:B------:R-:W-:Y:S05]  /*2660*/  @!P0 BRA `(.L_x_43) ;  /* 0x0000002400308947 */ /* 0x000fea0003800000 */
[----:B------:R-:W-:-:S07]  /*2670*/  IMAD.MOV.U32 R8, RZ, RZ, RZ ;  /* 0x000000ffff087224 */ /* 0x000fce00078e00ff */
.L_x_52:
[----:B------:R-:W-:Y:S01]  /*2680*/  LOP3.LUT R20, R9, 0x3, RZ, 0xc0, !PT ;  /* 0x0000000309147812 */ /* 0x000fe200078ec0ff */
[----:B------:R-:W-:Y:S03]  /*2690*/  BSSY.RECONVERGENT B1, `(.L_x_44) ;  /* 0x0000243000017945 */ /* 0x000fe60003800200 */
[----:B------:R-:W-:-:S04]  /*26a0*/  ISETP.NE.U32.AND P0, PT, R20, RZ, PT ;  /* 0x000000ff1400720c */ /* 0x000fc80003f05070 */
[----:B------:R-:W-:-:S13]  /*26b0*/  ISETP.NE.AND.EX P0, PT, RZ, RZ, PT, P0 ;  /* 0x000000ffff00720c */ /* 0x000fda0003f05300 */
[----:B---34-:R-:W-:Y:S05]  /*26c0*/  @!P0 BRA `(.L_x_45) ;  /* 0x0000002000fc8947 */ /* 0x018fea0003800000 */
[----:B------:R-:W3:Y:S01]  /*26d0*/  LDC.64 R10, c[0x4][0x10] ;  /* 0x01000400ff0a7b82 */ /* 0x000ee20000000a00 */
[----:B------:R-:W-:Y:S01]  /*26e0*/  UMOV UR4, URZ ;  /* 0x000000ff00047c82 */ /* 0x000fe20008000000 */
[----:B------:R-:W-:Y:S01]  /*26f0*/  IMAD.MOV.U32 R12, RZ, RZ, RZ ;  /* 0x000000ffff0c7224 */ /* 0x000fe200078e00ff */
[----:B012---:R-:W-:Y:S01]  /*2700*/  CS2R R6, SRZ ;  /* 0x0000000000067805 */ /* 0x007fe2000001ff00 */
[----:B------:R-:W-:Y:S02]  /*2710*/  IMAD.MOV.U32 R4, RZ, RZ, RZ ;  /* 0x000000ffff047224 */ /* 0x000fe400078e00ff */
[----:B------:R-:W-:Y:S02]  /*2720*/  IMAD.MOV.U32 R3, RZ, RZ, RZ ;  /* 0x000000ffff037224 */ /* 0x000fe400078e00ff */
[----:B------:R-:W-:Y:S02]  /*2730*/  IMAD.U32 R5, RZ, RZ, UR4 ;  /* 0x00000004ff057e24 */ /* 0x000fe4000f8e00ff */
[----:B---3--:R-:W-:-:S07]  /*2740*/  IMAD.WIDE.U32 R10, R8, 0xc80, R10 ;  /* 0x00000c80080a7825 */ /* 0x008fce00078e000a */
.L_x_47:
[----:B------:R-:W-:-:S06]  /*2750*/  IMAD R16, R12, 0x4, R1 ;  /* 0x000000040c107824 */ /* 0x000fcc00078e0201 */
[----:B------:R-:W5:Y:S01]  /*2760*/  LDL R16, [R16+0x4] ;  /* 0x0000040010107983 */ /* 0x000f620000100800 */
[----:B------:R-:W-:Y:S01]  /*2770*/  IMAD.SHL.U32 R17, R12, 0x20, RZ ;  /* 0x000000200c117824 */ /* 0x000fe200078e00ff */
[----:B------:R-:W-:-:S06]  /*2780*/  UMOV UR4, URZ ;  /* 0x000000ff00047c82 */ /* 0x000fcc0008000000 */
.L_x_46:
        /* <DEDUP_REMOVED lines=181> */
[----:B------:R-:W-:Y:S05]  /*32e0*/  @!P0 BRA `(.L_x_45) ;  /* 0x0000001400f48947 */ /* 0x000fea0003800000 */
[----:B------:R-:W-:Y:S01]  /*32f0*/  UMOV UR4, URZ ;  /* 0x000000ff00047c82 */ /* 0x000fe20008000000 */
[----:B------:R-:W-:Y:S01]  /*3300*/  IMAD.MOV.U32 R12, RZ, RZ, RZ ;  /* 0x000000ffff0c7224 */ /* 0x000fe200078e00ff */
[----:B---3--:R-:W-:Y:S01]  /*3310*/  CS2R R6, SRZ ;  /* 0x0000000000067805 */ /* 0x008fe2000001ff00 */
[----:B------:R-:W-:Y:S02]  /*3320*/  IMAD.MOV.U32 R4, RZ, RZ, RZ ;  /* 0x000000ffff047224 */ /* 0x000fe400078e00ff */
[----:B------:R-:W-:Y:S02]  /*3330*/  IMAD.MOV.U32 R3, RZ, RZ, RZ ;  /* 0x000000ffff037224 */ /* 0x000fe400078e00ff */
[----:B------:R-:W-:-:S07]  /*3340*/  IMAD.U32 R5, RZ, RZ, UR4 ;  /* 0x00000004ff057e24 */ /* 0x000fce000f8e00ff */
.L_x_49:
[----:B------:R-:W-:-:S06]  /*3350*/  IMAD R16, R12, 0x4, R1 ;  /* 0x000000040c107824 */ /* 0x000fcc00078e0201 */
[----:B------:R-:W5:Y:S01]  /*3360*/  LDL R16, [R16+0x4] ;  /* 0x0000040010107983 */ /* 0x000f620000100800 */
[----:B------:R-:W-:Y:S01]  /*3370*/  IMAD.SHL.U32 R17, R12, 0x20, RZ ;  /* 0x000000200c117824 */ /* 0x000fe200078e00ff */
[----:B------:R-:W-:-:S06]  /*3380*/  UMOV UR4, URZ ;  /* 0x000000ff00047c82 */ /* 0x000fcc0008000000 */
.L_x_48:
        /* <DEDUP_REMOVED lines=184> */
[----:B----4-:R-:W-:Y:S01]  /*3f10*/  CS2R R6, SRZ ;  /* 0x0000000000067805 */ /* 0x010fe2000001ff00 */
[----:B------:R-:W-:Y:S02]  /*3f20*/  IMAD.MOV.U32 R4, RZ, RZ, RZ ;  /* 0x000000ffff047224 */ /* 0x000fe400078e00ff */
[----:B------:R-:W-:Y:S02]  /*3f30*/  IMAD.MOV.U32 R3, RZ, RZ, RZ ;  /* 0x000000ffff037224 */ /* 0x000fe400078e00ff */
[----:B------:R-:W-:-:S07]  /*3f40*/  IMAD.U32 R5, RZ, RZ, UR4 ;  /* 0x00000004ff057e24 */ /* 0x000fce000f8e00ff */
.L_x_51:
[----:B------:R-:W-:-:S06]  /*3f50*/  IMAD R16, R12, 0x4, R1 ;  /* 0x000000040c107824 */ /* 0x000fcc00078e0201 */
[----:B------:R-:W5:Y:S01]  /*3f60*/  LDL R16, [R16+0x4] ;  /* 0x0000040010107983 */ /* 0x000f620000100800 */
[----:B------:R-:W-:Y:S01]  /*3f70*/  IMAD.SHL.U32 R17, R12, 0x20, RZ ;  /* 0x000000200c117824 */ /* 0x000fe200078e00ff */
[----:B------:R-:W-:-:S06]  /*3f80*/  UMOV UR4, URZ ;  /* 0x000000ff00047c82 */ /* 0x000fcc0008000000 */
.L_x_50:
        /* <DEDUP_REMOVED lines=11> */
[----:B------:R-:W4:Y:S04]  /*4040*/  @!P0 LDG.E R21, desc[UR6][R14.64+0xc] ;  /* 0x00000c060e158981 */ /* 0x000f28000c1e1900 */
[----:B------:R-:W4:Y:S04]  /*4050*/  @P3 LDG.E R24, desc[UR6][R14.64+0x4c] ;  /* 0x00004c060e183981 */ /* 0x000f28000c1e1900 */
[----:B------:R-:W4:Y:S04]  /*4060*/  @P2 LDG.E R25, desc[UR6][R14.64+0x2c] ;  /* 0x00002c060e192981 */ /* 0x000f28000c1e1900 */
[----:B------:R-:W4:Y:S04]  /*4070*/  @P4 LDG.E R26, desc[UR6][R14.64+0x60] ;  /* 0x000060060e1a4981 */ /* 0x000f28000c1e1900 */
[----:B------:R-:W4:Y:S01]  /*4080*/  @P2 LDG.E R27, desc[UR6][R14.64+0x34] ;  /* 0x000034060e1b2981 */ /* 0x000f22000c1e1900 */
[----:B--2---:R-:W-:-:S03]  /*4090*/  @!P0 LOP3.LUT R5, R5, R18, RZ, 0x3c, !PT ;  /* 0x0000001205058212 */ /* 0x004fc600078e3cff */
[----:B------:R-:W2:Y:S01]  /*40a0*/  @!P0 LDG.E R18, desc[UR6][R14.64] ;  /* 0x000000060e128981 */ /* 0x000ea2000c1e1900 */
[----:B---3--:R-:W-:-:S03]  /*40b0*/  @P1 LOP3.LUT R5, R5, R20, RZ, 0x3c, !PT ;  /* 0x0000001405051212 */ /* 0x008fc600078e3cff */
[----:B------:R-:W3:Y:S01]  /*40c0*/  @!P0 LDG.E R20, desc[UR6][R14.64+0x8] ;  /* 0x000008060e148981 */ /* 0x000ee2000c1e1900 */
[----:B----4-:R-:W-:-:S03]  /*40d0*/  @P2 LOP3.LUT R5, R5, R22, RZ, 0x3c, !PT ;  /* 0x0000001605052212 */ /* 0x010fc600078e3cff */
[----:B------:R-:W4:Y:S01]  /*40e0*/  @P1 LDG.E R22, desc[UR6][R14.64+0x14] ;  /* 0x000014060e161981 */ /* 0x000f22000c1e1900 */
[----:B------:R-:W-:-:S03]  /*40f0*/  @!P0 LOP3.LUT R6, R6, R19, RZ, 0x3c, !PT ;  /* 0x0000001306068212 */ /* 0x000fc600078e3cff */
[----:B------:R-:W4:Y:S01]  /*4100*/  @P1 LDG.E R19, desc[UR6][R14.64+0x18] ;  /* 0x000018060e131981 */ /* 0x000f22000c1e1900 */
[----:B------:R-:W-:-:S03]  /*4110*/  @!P0 LOP3.LUT R4, R4, R21, RZ, 0x3c, !PT ;  /* 0x0000001504048212 */ /* 0x000fc600078e3cff */
[----:B------:R-:W4:Y:S01]  /*4120*/  @P1 LDG.E R21, desc[UR6][R14.64+0x20] ;  /* 0x000020060e151981 */ /* 0x000f22000c1e1900 */
[----:B------:R-:W-:-:S03]  /*4130*/  @P3 LOP3.LUT R5, R5, R24, RZ, 0x3c, !PT ;  /* 0x0000001805053212 */ /* 0x000fc600078e3cff */
        /* <DEDUP_REMOVED lines=20> */
[----:B------:R-:W-:Y:S01]  /*4280*/  @P2 LOP3.LUT R4, R4, R27, RZ, 0x3c, !PT ;  /* 0x0000001b04042212 */ /* 0x000fe200078e3cff */
[----:B------:R-:W4:Y:S01]  /*4290*/  @P6 LDG.E R26, desc[UR6][R14.64+0x88] ;  /* 0x000088060e1a6981 */ /* 0x000f22000c1e1900 */
[----:B------:R-:W-:Y:S02]  /*42a0*/  @P5 LOP3.LUT R5, R5, R24, RZ, 0x3c, !PT ;  /* 0x0000001805055212 */ /* 0x000fe400078e3cff */
[----:B------:R-:W-:Y:S01]  /*42b0*/  @P3 LOP3.LUT R6, R6, R19, RZ, 0x3c, !PT ;  /* 0x0000001306063212 */ /* 0x000fe200078e3cff */
[----:B------:R-:W4:Y:S01]  /*42c0*/  @P4 LDG.E R24, desc[UR6][R14.64+0x58] ;  /* 0x000058060e184981 */ /* 0x000f22000c1e1900 */
[----:B------:R-:W-:-:S03]  /*42d0*/  @P3 LOP3.LUT R4, R4, R21, RZ, 0x3c, !PT ;  /* 0x0000001504043212 */ /* 0x000fc600078e3cff */
[----:B------:R-:W4:Y:S01]  /*42e0*/  @P4 LDG.E R19, desc[UR6][R14.64+0x5c] ;  /* 0x00005c060e134981 */ /* 0x000f22000c1e1900 */
[----:B------:R-:W-:-:S03]  /*42f0*/  @P4 LOP3.LUT R6, R6, R25, RZ, 0x3c, !PT ;  /* 0x0000001906064212 */ /* 0x000fc600078e3cff */
[----:B------:R-:W4:Y:S04]  /*4300*/  @P5 LDG.E R21, desc[UR6][R14.64+0x68] ;  /* 0x000068060e155981 */ /* 0x000f28000c1e1900 */
[----:B------:R-:W4:Y:S01]  /*4310*/  @P5 LDG.E R25, desc[UR6][R14.64+0x70] ;  /* 0x000070060e195981 */ /* 0x000f22000c1e1900 */
[----:B------:R-:W-:-:S03]  /*4320*/  LOP3.LUT P0, RZ, R23, 0x80, RZ, 0xc0, !PT ;  /* 0x0000008017ff7812 */ /* 0x000fc6000780c0ff */
        /* <DEDUP_REMOVED lines=25> */
[----:B------:R-:W-:Y:S02]  /*44c0*/  @P0 LOP3.LUT R6, R6, R21, RZ, 0x3c, !PT ;  /* 0x0000001506060212 */ /* 0x000fe400078e3cff */
[----:B------:R-:W-:-:S02]  /*44d0*/  @P0 LOP3.LUT R4, R4, R25, RZ, 0x3c, !PT ;  /* 0x0000001904040212 */ /* 0x000fc400078e3cff */
[----:B--2---:R-:W-:Y:S02]  /*44e0*/  @P6 LOP3.LUT R7, R7, R18, RZ, 0x3c, !PT ;  /* 0x0000001207076212 */ /* 0x004fe400078e3cff */
[----:B---3--:R-:W-:Y:S02]  /*44f0*/  @P0 LOP3.LUT R3, R3, R20, RZ, 0x3c, !PT ;  /* 0x0000001403030212 */ /* 0x008fe400078e3cff */
        /* <DEDUP_REMOVED lines=23> */
[----:B------:R-:W-:Y:S02]  /*4670*/  @P4 LOP3.LUT R5, R5, R28, RZ, 0x3c, !PT ;  /* 0x0000001c05054212 */ /* 0x000fe400078e3cff */
[----:B------:R-:W-:Y:S02]  /*4680*/  @P0 LOP3.LUT R4, R4, R21, RZ, 0x3c, !PT ;  /* 0x0000001504040212 */ /* 0x000fe400078e3cff */
[----:B------:R-:W4:Y:S01]  /*4690*/  @P2 LDG.E R21, desc[UR6][R14.64+0xcc] ;  /* 0x0000cc060e152981 */ /* 0x000f22000c1e1900 */
[----:B------:R-:W-:-:S03]  /*46a0*/  @P1 LOP3.LUT R6, R6, R25, RZ, 0x3c, !PT ;  /* 0x0000001906061212 */ /* 0x000fc600078e3cff */
[----:B------:R-:W4:Y:S01]  /*46b0*/  @P3 LDG.E R25, desc[UR6][R14.64+0xe0] ;  /* 0x0000e0060e193981 */ /* 0x000f22000c1e1900 */
[----:B--2---:R-:W-:-:S03]  /*46c0*/  @P5 LOP3.LUT R5, R5, R18, RZ, 0x3c, !PT ;  /* 0x0000001205055212 */ /* 0x004fc600078e3cff */
[----:B------:R-:W2:Y:S01]  /*46d0*/  @P2 LDG.E R18, desc[UR6][R14.64+0xc8] ;  /* 0x0000c8060e122981 */ /* 0x000ea2000c1e1900 */
[----:B---3--:R-:W-:Y:S02]  /*46e0*/  @P0 LOP3.LUT R7, R7, R20, RZ, 0x3c, !PT ;  /* 0x0000001407070212 */ /* 0x008fe400078e3cff */
[----:B------:R-:W-:Y:S01]  /*46f0*/  LOP3.LUT P0, RZ, R23, 0x8000, RZ, 0xc0, !PT ;  /* 0x0000800017ff7812 */ /* 0x000fe2000780c0ff */
[----:B------:R-:W3:Y:S01]  /*4700*/  @P2 LDG.E R20, desc[UR6][R14.64+0xd0] ;  /* 0x0000d0060e142981 */ /* 0x000ee2000c1e1900 */
[----:B----4-:R-:W-:-:S03]  /*4710*/  @P1 LOP3.LUT R3, R3, R22, RZ, 0x3c, !PT ;  /* 0x0000001603031212 */ /* 0x010fc600078e3cff */
[----:B------:R-:W4:Y:S01]  /*4720*/  @P2 LDG.E R23, desc[UR6][R14.64+0xd4] ;  /* 0x0000d4060e172981 */ /* 0x000f22000c1e1900 */
[----:B------:R-:W-:-:S03]  /*4730*/  @P1 LOP3.LUT R7, R7, R24, RZ, 0x3c, !PT ;  /* 0x0000001807071212 */ /* 0x000fc600078e3cff */
[----:B------:R-:W4:Y:S01]  /*4740*/  @P3 LDG.E R22, desc[UR6][R14.64+0xdc] ;  /* 0x0000dc060e163981 */ /* 0x000f22000c1e1900 */
[----:B------:R-:W-:-:S03]  /*4750*/  @P1 LOP3.LUT R4, R4, R19, RZ, 0x3c, !PT ;  /* 0x0000001304041212 */ /* 0x000fc600078e3cff */
[----:B------:R-:W4:Y:S04]  /*4760*/  @P3 LDG.E R24, desc[UR6][R14.64+0xe4] ;  /* 0x0000e4060e183981 */ /* 0x000f28000c1e1900 */
        /* <DEDUP_REMOVED lines=35> */
[----:B------:R-:W-:-:S04]  /*49a0*/  UIADD3 UR4, UPT, UPT, UR4, 0x10, URZ ;  /* 0x0000001004047890 */ /* 0x000fc8000fffe0ff */
[----:B------:R-:W-:Y:S01]  /*49b0*/  UISETP.NE.AND UP0, UPT, UR4, 0x20, UPT ;  /* 0x000000200400788c */ /* 0x000fe2000bf05270 */
[----:B------:R-:W-:Y:S02]  /*49c0*/  @P6 LOP3.LUT R6, R6, R21, RZ, 0x3c, !PT ;  /* 0x0000001506066212 */ /* 0x000fe400078e3cff */
[----:B------:R-:W-:Y:S02]  /*49d0*/  @P0 LOP3.LUT R5, R5, R26, RZ, 0x3c, !PT ;  /* 0x0000001a05050212 */ /* 0x000fe400078e3cff */
[----:B--2---:R-:W-:Y:S02]  /*49e0*/  @P6 LOP3.LUT R3, R3, R18, RZ, 0x3c, !PT ;  /* 0x0000001203036212 */ /* 0x004fe400078e3cff */
[----:B---3--:R-:W-:Y:S02]  /*49f0*/  @P6 LOP3.LUT R7, R7, R20, RZ, 0x3c, !PT ;  /* 0x0000001407076212 */ /* 0x008fe400078e3cff */
[----:B----4-:R-:W-:Y:S02]  /*4a00*/  @P6 LOP3.LUT R4, R4, R23, RZ, 0x3c, !PT ;  /* 0x0000001704046212 */ /* 0x010fe400078e3cff */
[----:B------:R-:W-:-:S02]  /*4a10*/  @P0 LOP3.LUT R3, R3, R22, RZ, 0x3c, !PT ;  /* 0x0000001603030212 */ /* 0x000fc400078e3cff */
[----:B------:R-:W-:Y:S02]  /*4a20*/  @P0 LOP3.LUT R4, R4, R25, RZ, 0x3c, !PT ;  /* 0x0000001904040212 */ /* 0x000fe400078e3cff */
        /* <DEDUP_REMOVED lines=9> */
.L_x_45:
[----:B------:R-:W-:Y:S05]  /*4ac0*/  BSYNC.RECONVERGENT B1 ;  /* 0x0000000000017941 */ /* 0x000fea0003800200 */
.L_x_44:
[C---:B------:R-:W-:Y:S01]  /*4ad0*/  ISETP.GT.U32.AND P0, PT, R9.reuse, 0x3, PT ;  /* 0x000000030900780c */ /* 0x040fe20003f04070 */
[----:B------:R-:W-:Y:S01]  /*4ae0*/  VIADD R8, R8, 0x1 ;  /* 0x0000000108087836 */ /* 0x000fe20000000000 */
[--C-:B------:R-:W-:Y:S02]  /*4af0*/  SHF.R.U64 R9, R9, 0x2, R0.reuse ;  /* 0x0000000209097819 */ /* 0x100fe40000001200 */
[----:B------:R-:W-:Y:S02]  /*4b00*/  ISETP.GT.U32.AND.EX P0, PT, R0, RZ, PT, P0 ;  /* 0x000000ff0000720c */ /* 0x000fe40003f04100 */
[----:B------:R-:W-:-:S11]  /*4b10*/  SHF.R.U32.HI R0, RZ, 0x2, R0 ;  /* 0x00000002ff007819 */ /* 0x000fd60000011600 */
[----:B------:R-:W-:Y:S05]  /*4b20*/  @P0 BRA `(.L_x_52) ;  /* 0xffffffd800d40947 */ /* 0x000fea000383ffff */
.L_x_43:
[----:B------:R-:W-:Y:S05]  /*4b30*/  BSYNC.RECONVERGENT B0 ;  /* 0x0000000000007941 */ /* 0x000fea0003800200 */
.L_x_42:
[----:B------:R-:W-:Y:S01]  /*4b40*/  SHF.R.U32.HI R0, RZ, 0x2, R3 ;  /* 0x00000002ff007819 */ /* 0x000fe20000011603 */
[----:B01234-:R-:W0:Y:S01]  /*4b50*/  S2R R6, SR_TID.X ;  /* 0x0000000000067919 */ /* 0x01fe220000002100 */
[----:B------:R-:W-:Y:S01]  /*4b60*/  IMAD R2, R13, 0x587c5, R2 ;  /* 0x000587c50d027824 */ /* 0x000fe200078e0202 */
[----:B------:R-:W0:Y:S01]  /*4b70*/  LDCU UR4, c[0x0][0x360] ;  /* 0x00006c00ff0477ac */ /* 0x000e220008000800 */
[----:B------:R-:W-:Y:S01]  /*4b80*/  LOP3.LUT R0, R0, R3, RZ, 0x3c, !PT ;  /* 0x0000000300007212 */ /* 0x000fe200078e3cff */
[----:B------:R-:W-:-:S04]  /*4b90*/  IMAD.SHL.U32 R3, R5, 0x10, RZ ;  /* 0x0000001005037824 */ /* 0x000fc800078e00ff */
[----:B------:R-:W-:-:S05]  /*4ba0*/  IMAD.SHL.U32 R4, R0, 0x2, RZ ;  /* 0x0000000200047824 */ /* 0x000fca00078e00ff */
[----:B------:R-:W-:-:S04]  /*4bb0*/  LOP3.LUT R4, R0, R4, R3, 0x96, !PT ;  /* 0x0000000400047212 */ /* 0x000fc800078e9603 */
[----:B------:R-:W-:Y:S02]  /*4bc0*/  LOP3.LUT R3, R4, R5, RZ, 0x3c, !PT ;  /* 0x0000000504037212 */ /* 0x000fe400078e3cff */
[----:B------:R-:W1:Y:S02]  /*4bd0*/  LDC.64 R4, c[0x0][0x380] ;  /* 0x0000e000ff047b82 */ /* 0x000e640000000a00 */
[----:B------:R-:W-:Y:S01]  /*4be0*/  IADD3 R2, PT, PT, R2, 0x587c5, R3 ;  /* 0x000587c502027810 */ /* 0x000fe20007ffe003 */
[----:B------:R-:W-:-:S03]  /*4bf0*/  IMAD.MOV.U32 R3, RZ, RZ, 0x2f800000 ;  /* 0x2f800000ff037424 */ /* 0x000fc600078e00ff */
[----:B------:R-:W-:-:S05]  /*4c00*/  I2FP.F32.U32 R2, R2 ;  /* 0x0000000200027245 */ /* 0x000fca0000201000 */
[----:B------:R-:W-:Y:S01]  /*4c10*/  FFMA R2, R2, R3, 1.1641532182693481445e-10 ;  /* 0x2f00000002027423 */ /* 0x000fe20000000003 */
[----:B0-----:R-:W-:-:S05]  /*4c20*/  IMAD R13, R13, UR4, R6 ;  /* 0x000000040d0d7c24 */ /* 0x001fca000f8e0206 */
[----:B------:R-:W0:Y:S01]  /*4c30*/  F2F.F64.F32 R2, R2 ;  /* 0x0000000200027310 */ /* 0x000e220000201800 */
[----:B-1----:R-:W-:-:S05]  /*4c40*/  IMAD.WIDE.U32 R4, R13, 0x8, R4 ;  /* 0x000000080d047825 */ /* 0x002fca00078e0004 */
[----:B0-----:R-:W-:Y:S01]  /*4c50*/  STG.E.64 desc[UR6][R4.64], R2 ;  /* 0x0000000204007986 */ /* 0x001fe2000c101b06 */
[----:B------:R-:W-:Y:S05]  /*4c60*/  EXIT ;  /* 0x000000000000794d */ /* 0x000fea0003800000 */
.L_x_53:
        /* <DEDUP_REMOVED lines=9> */
.L_x_59:


//--------------------- .nv.global.init           --------------------------
	.section	.nv.global.init,"aw",@progbits
	.align	4
.nv.global.init:
	.type		mrg32k3aM1SubSeq,@object
	.size		mrg32k3aM1SubSeq,(mrg32k3aM2SubSeq - mrg32k3aM1SubSeq)
mrg32k3aM1SubSeq:
        /*0000*/ 	.byte	0x0b, 0xcc, 0xee, 0x04, 0x73, 0x29, 0x8b, 0x6f, 0xf6, 0x53, 0x03, 0xf6, 0x23, 0xf6, 0xea, 0xda
        /* <DEDUP_REMOVED lines=125> */
	.type		mrg32k3aM2SubSeq,@object
	.size		mrg32k3aM2SubSeq,(mrg32k3aM1 - mrg32k3aM2SubSeq)
mrg32k3aM2SubSeq:
        /* <DEDUP_REMOVED lines=126> */
	.type		mrg32k3aM1,@object
	.size		mrg32k3aM1,(mrg32k3aM1Seq - mrg32k3aM1)
mrg32k3aM1:
        /* <DEDUP_REMOVED lines=144> */
	.type		mrg32k3aM1Seq,@object
	.size		mrg32k3aM1Seq,(mrg32k3aM2 - mrg32k3aM1Seq)
mrg32k3aM1Seq:
        /* <DEDUP_REMOVED lines=144> */
	.type		mrg32k3aM2,@object
	.size		mrg32k3aM2,(mrg32k3aM2Seq - mrg32k3aM2)
mrg32k3aM2:
        /* <DEDUP_REMOVED lines=144> */
	.type		mrg32k3aM2Seq,@object
	.size		mrg32k3aM2Seq,(precalc_xorwow_matrix - mrg32k3aM2Seq)
mrg32k3aM2Seq:
        /* <DEDUP_REMOVED lines=144> */
	.type		precalc_xorwow_matrix,@object
	.size		precalc_xorwow_matrix,(precalc_xorwow_offset_matrix - precalc_xorwow_matrix)
precalc_xorwow_matrix:
        /* <DEDUP_REMOVED lines=6400> */
	.type		precalc_xorwow_offset_matrix,@object
	.size		precalc_xorwow_offset_matrix,($str$3 - precalc_xorwow_offset_matrix)
precalc_xorwow_offset_matrix:
        /* <DEDUP_REMOVED lines=6400> */
	.type		$str$3,@object
	.size		$str$3,($str$2 - $str$3)
$str$3:
        /*353c0*/ 	.byte	0x54, 0x65, 0x6d, 0x70, 0x3a, 0x20, 0x25, 0x2e, 0x31, 0x32, 0x6c, 0x66, 0x0a, 0x00
	.type		$str$2,@object
	.size		$str$2,($str$1 - $str$2)
$str$2:
        /*353ce*/ 	.byte	0x63, 0x61, 0x6c, 0x63, 0x5f, 0x6c, 0x6f, 0x73, 0x73, 0x20, 0x6c, 0x6f, 0x73, 0x73, 0x3a, 0x20
        /*353de*/ 	.byte	0x25, 0x6c, 0x66, 0x0a, 0x00
	.type		$str$1,@object
	.size		$str$1,($str - $str$1)
$str$1:
        /*353e3*/ 	.byte	0x49, 0x6e, 0x64, 0x65, 0x78, 0x3a, 0x20, 0x57, 0x31, 0x3a, 0x20, 0x25, 0x64, 0x2c, 0x20, 0x57
        /*353f3*/ 	.byte	0x32, 0x3a, 0x20, 0x25, 0x64, 0x0a, 0x00
	.type		$str,@object
	.size		$str,(.L_9 - $str)
$str:
        /*353fa*/ 	.byte	0x63, 0x61, 0x6c, 0x63, 0x5f, 0x6c, 0x6f, 0x73, 0x73, 0x20, 0x5a, 0x3a, 0x20, 0x25, 0x64, 0x20
        /*3540a*/ 	.byte	0x20, 0x20, 0x20, 0x25, 0x6c, 0x66, 0x0a, 0x00
.L_9:


//--------------------- .nv.shared.reserved.0     --------------------------
	.section	.nv.shared.reserved.0,"aw",@nobits
	.weak		__nv_reservedSMEM_offset_0_alias
	.size		__nv_reservedSMEM_offset_0_alias, 0, 64
	.other		__nv_reservedSMEM_offset_0_alias,@"STO_CUDA_RESERVED_SHARED STV_DEFAULT"
__nv_reservedSMEM_offset_0_alias:
	.zero		0
	.zero		64


//--------------------- .nv.constant0._Z10calc_loss2PdS_S_S_S_S_S_ --------------------------
	.section	.nv.constant0._Z10calc_loss2PdS_S_S_S_S_S_,"a",@progbits
	.sectionflags	@""
	.align	4
.nv.constant0._Z10calc_loss2PdS_S_S_S_S_S_:
	.zero		952


//--------------------- .nv.constant0._Z6updatePdS_S_S_S_S_S_S_ --------------------------
	.section	.nv.constant0._Z6updatePdS_S_S_S_S_S_S_,"a",@progbits
	.sectionflags	@""
	.align	4
.nv.constant0._Z6updatePdS_S_S_S_S_S_S_:
	.zero		960


//--------------------- .nv.constant0._Z9calc_lossPdS_S_S_S_ --------------------------
	.section	.nv.constant0._Z9calc_lossPdS_S_S_S_,"a",@progbits
	.sectionflags	@""
	.align	4
.nv.constant0._Z9calc_lossPdS_S_S_S_:
	.zero		936


//--------------------- .nv.constant0._Z10next_layerPdS_S_S_ --------------------------
	.section	.nv.constant0._Z10next_layerPdS_S_S_,"a",@progbits
	.sectionflags	@""
	.align	4
.nv.constant0._Z10next_layerPdS_S_S_:
	.zero		928


//--------------------- .nv.constant0._Z4initPd   --------------------------
	.section	.nv.constant0._Z4initPd,"a",@progbits
	.sectionflags	@""
	.align	4
.nv.constant0._Z4initPd:
	.zero		904


//--------------------- SYMBOLS --------------------------

	.type		.nv.reservedSmem.offset0,@object
	.size		.nv.reservedSmem.offset0,0x4
	.type		vprintf,@function
